//
// Generated by NVIDIA NVVM Compiler
//
// Compiler Build ID: CL-36424714
// Cuda compilation tools, release 13.0, V13.0.88
// Based on NVVM 20.0.0
//

.version 9.0
.target sm_100
.address_size 64

	// .globl	default_function_kernel0
// _ZZ24default_function_kernel0E15pad_temp_shared has been demoted
// _ZZ24default_function_kernel0E13kernel_shared has been demoted

.visible .entry default_function_kernel0(
	.param .u64 .ptr .align 1 default_function_kernel0_param_0,
	.param .u64 .ptr .align 1 default_function_kernel0_param_1,
	.param .u64 .ptr .align 1 default_function_kernel0_param_2
)
{
	.reg .pred 	%p<220>;
	.reg .b16 	%rs<144>;
	.reg .b32 	%r<370>;
	.reg .b32 	%f<652>;
	.reg .b64 	%rd<55>;
	// demoted variable
	.shared .align 4 .b8 _ZZ24default_function_kernel0E15pad_temp_shared[11136];
	// demoted variable
	.shared .align 4 .b8 _ZZ24default_function_kernel0E13kernel_shared[4608];
	mov.u32 	%r93, %tid.z;
	shl.b32 	%r94, %r93, 1;
	mov.u32 	%r95, %tid.y;
	mul.lo.s32 	%r96, %r95, 13;
	mul.lo.s32 	%r97, %r93, 116;
	mov.u32 	%r98, %ctaid.x;
	shl.b32 	%r99, %r98, 2;
	shl.b32 	%r100, %r93, 2;
	shl.b32 	%r101, %r93, 5;
	mov.u32 	%r102, %ctaid.z;
	shl.b32 	%r103, %r102, 4;
	add.s32 	%r104, %r103, %r100;
	cvt.u16.u32 	%rs3, %r96;
	mul.hi.u16 	%rs4, %rs3, 12053;
	shr.u16 	%rs5, %rs4, 6;
	cvt.u32.u16 	%r105, %rs5;
	add.s32 	%r1, %r94, %r105;
	mul.hi.u16 	%rs6, %rs3, 10923;
	cvt.u32.u16 	%r106, %rs6;
	add.s32 	%r2, %r97, %r106;
	add.s32 	%r107, %r96, -348;
	setp.lt.u32 	%p3, %r95, 27;
	selp.b32 	%r108, %r96, %r107, %p3;
	mul.lo.s16 	%rs7, %rs6, 6;
	sub.s16 	%rs8, %rs3, %rs7;
	cvt.u32.u16 	%r109, %rs8;
	or.b32  	%r3, %r99, %r109;
	add.s32 	%r4, %r99, %r109;
	mul.wide.u16 	%r110, %rs5, 3136;
	cvt.u16.u32 	%rs9, %r108;
	mul.hi.u16 	%rs10, %rs9, -21845;
	shr.u16 	%rs11, %rs10, 2;
	mul.lo.s16 	%rs12, %rs11, 56;
	cvt.u32.u16 	%r111, %rs12;
	or.b32  	%r112, %r110, %r109;
	add.s32 	%r5, %r112, %r111;
	add.s32 	%r113, %r96, 1;
	cvt.u16.u32 	%rs13, %r113;
	mul.hi.u16 	%rs14, %rs13, -17325;
	shr.u16 	%rs15, %rs14, 8;
	cvt.u32.u16 	%r114, %rs15;
	add.s32 	%r6, %r94, %r114;
	mul.hi.u16 	%rs16, %rs13, 10923;
	cvt.u32.u16 	%r115, %rs16;
	add.s32 	%r7, %r97, %r115;
	add.s32 	%r116, %r96, -347;
	selp.b32 	%r117, %r113, %r116, %p3;
	mul.lo.s16 	%rs17, %rs16, 6;
	sub.s16 	%rs18, %rs13, %rs17;
	cvt.u32.u16 	%r118, %rs18;
	or.b32  	%r8, %r99, %r118;
	add.s32 	%r9, %r99, %r118;
	mul.wide.u16 	%r119, %rs15, 3136;
	cvt.u16.u32 	%rs19, %r117;
	mul.hi.u16 	%rs20, %rs19, -21845;
	shr.u16 	%rs21, %rs20, 2;
	mul.lo.s16 	%rs22, %rs21, 56;
	cvt.u32.u16 	%r120, %rs22;
	or.b32  	%r121, %r119, %r118;
	add.s32 	%r10, %r121, %r120;
	add.s32 	%r122, %r96, 2;
	cvt.u16.u32 	%rs23, %r122;
	mul.hi.u16 	%rs24, %rs23, -17325;
	shr.u16 	%rs25, %rs24, 8;
	cvt.u32.u16 	%r123, %rs25;
	add.s32 	%r11, %r94, %r123;
	mul.hi.u16 	%rs26, %rs23, 10923;
	cvt.u32.u16 	%r124, %rs26;
	add.s32 	%r12, %r97, %r124;
	add.s32 	%r125, %r96, -346;
	selp.b32 	%r126, %r122, %r125, %p3;
	mul.lo.s16 	%rs27, %rs26, 6;
	sub.s16 	%rs28, %rs23, %rs27;
	cvt.u32.u16 	%r127, %rs28;
	or.b32  	%r13, %r99, %r127;
	add.s32 	%r14, %r99, %r127;
	mul.wide.u16 	%r128, %rs25, 3136;
	cvt.u16.u32 	%rs29, %r126;
	mul.hi.u16 	%rs30, %rs29, -21845;
	shr.u16 	%rs31, %rs30, 2;
	mul.lo.s16 	%rs32, %rs31, 56;
	cvt.u32.u16 	%r129, %rs32;
	or.b32  	%r130, %r128, %r127;
	add.s32 	%r15, %r130, %r129;
	add.s32 	%r131, %r96, 3;
	cvt.u16.u32 	%rs33, %r131;
	mul.hi.u16 	%rs34, %rs33, -17325;
	shr.u16 	%rs35, %rs34, 8;
	cvt.u32.u16 	%r132, %rs35;
	add.s32 	%r16, %r94, %r132;
	mul.hi.u16 	%rs36, %rs33, 10923;
	cvt.u32.u16 	%r133, %rs36;
	add.s32 	%r17, %r97, %r133;
	add.s32 	%r134, %r96, -345;
	selp.b32 	%r135, %r131, %r134, %p3;
	mul.lo.s16 	%rs37, %rs36, 6;
	sub.s16 	%rs38, %rs33, %rs37;
	cvt.u32.u16 	%r136, %rs38;
	or.b32  	%r18, %r99, %r136;
	add.s32 	%r19, %r99, %r136;
	mul.wide.u16 	%r137, %rs35, 3136;
	cvt.u16.u32 	%rs39, %r135;
	mul.hi.u16 	%rs40, %rs39, -21845;
	shr.u16 	%rs41, %rs40, 2;
	mul.lo.s16 	%rs42, %rs41, 56;
	cvt.u32.u16 	%r138, %rs42;
	or.b32  	%r139, %r137, %r136;
	add.s32 	%r20, %r139, %r138;
	add.s32 	%r140, %r96, 4;
	cvt.u16.u32 	%rs43, %r140;
	mul.hi.u16 	%rs44, %rs43, -17325;
	shr.u16 	%rs45, %rs44, 8;
	cvt.u32.u16 	%r141, %rs45;
	add.s32 	%r21, %r94, %r141;
	mul.hi.u16 	%rs46, %rs43, 10923;
	cvt.u32.u16 	%r142, %rs46;
	add.s32 	%r22, %r97, %r142;
	add.s32 	%r143, %r96, -344;
	selp.b32 	%r144, %r140, %r143, %p3;
	mul.lo.s16 	%rs47, %rs46, 6;
	sub.s16 	%rs48, %rs43, %rs47;
	cvt.u32.u16 	%r145, %rs48;
	or.b32  	%r23, %r99, %r145;
	add.s32 	%r24, %r99, %r145;
	mul.wide.u16 	%r146, %rs45, 3136;
	cvt.u16.u32 	%rs49, %r144;
	mul.hi.u16 	%rs50, %rs49, -21845;
	shr.u16 	%rs51, %rs50, 2;
	mul.lo.s16 	%rs52, %rs51, 56;
	cvt.u32.u16 	%r147, %rs52;
	or.b32  	%r148, %r146, %r145;
	add.s32 	%r25, %r148, %r147;
	add.s32 	%r149, %r96, 5;
	cvt.u16.u32 	%rs53, %r149;
	mul.hi.u16 	%rs54, %rs53, -17325;
	shr.u16 	%rs55, %rs54, 8;
	cvt.u32.u16 	%r150, %rs55;
	add.s32 	%r26, %r94, %r150;
	mul.hi.u16 	%rs56, %rs53, 10923;
	cvt.u32.u16 	%r151, %rs56;
	add.s32 	%r27, %r97, %r151;
	add.s32 	%r152, %r96, -343;
	selp.b32 	%r153, %r149, %r152, %p3;
	mul.lo.s16 	%rs57, %rs56, 6;
	sub.s16 	%rs58, %rs53, %rs57;
	cvt.u32.u16 	%r154, %rs58;
	or.b32  	%r28, %r99, %r154;
	add.s32 	%r29, %r99, %r154;
	mul.wide.u16 	%r155, %rs55, 3136;
	cvt.u16.u32 	%rs59, %r153;
	mul.hi.u16 	%rs60, %rs59, -21845;
	shr.u16 	%rs61, %rs60, 2;
	mul.lo.s16 	%rs62, %rs61, 56;
	cvt.u32.u16 	%r156, %rs62;
	or.b32  	%r157, %r155, %r154;
	add.s32 	%r30, %r157, %r156;
	add.s32 	%r158, %r96, 6;
	cvt.u16.u32 	%rs63, %r158;
	mul.hi.u16 	%rs64, %rs63, -17325;
	shr.u16 	%rs65, %rs64, 8;
	cvt.u32.u16 	%r159, %rs65;
	add.s32 	%r31, %r94, %r159;
	mul.hi.u16 	%rs66, %rs63, 10923;
	cvt.u32.u16 	%r160, %rs66;
	add.s32 	%r32, %r97, %r160;
	add.s32 	%r161, %r96, -342;
	selp.b32 	%r162, %r158, %r161, %p3;
	mul.lo.s16 	%rs67, %rs66, 6;
	sub.s16 	%rs68, %rs63, %rs67;
	cvt.u32.u16 	%r163, %rs68;
	or.b32  	%r33, %r99, %r163;
	add.s32 	%r34, %r99, %r163;
	mul.wide.u16 	%r164, %rs65, 3136;
	cvt.u16.u32 	%rs69, %r162;
	mul.hi.u16 	%rs70, %rs69, -21845;
	shr.u16 	%rs71, %rs70, 2;
	mul.lo.s16 	%rs72, %rs71, 56;
	cvt.u32.u16 	%r165, %rs72;
	or.b32  	%r166, %r164, %r163;
	add.s32 	%r35, %r166, %r165;
	add.s32 	%r167, %r96, 7;
	cvt.u16.u32 	%rs73, %r167;
	mul.hi.u16 	%rs74, %rs73, -17325;
	shr.u16 	%rs75, %rs74, 8;
	cvt.u32.u16 	%r168, %rs75;
	add.s32 	%r36, %r94, %r168;
	mul.hi.u16 	%rs76, %rs73, 10923;
	cvt.u32.u16 	%r169, %rs76;
	add.s32 	%r37, %r97, %r169;
	add.s32 	%r170, %r96, -341;
	selp.b32 	%r171, %r167, %r170, %p3;
	mul.lo.s16 	%rs77, %rs76, 6;
	sub.s16 	%rs78, %rs73, %rs77;
	cvt.u32.u16 	%r172, %rs78;
	or.b32  	%r38, %r99, %r172;
	add.s32 	%r39, %r99, %r172;
	mul.wide.u16 	%r173, %rs75, 3136;
	cvt.u16.u32 	%rs79, %r171;
	mul.hi.u16 	%rs80, %rs79, -21845;
	shr.u16 	%rs81, %rs80, 2;
	mul.lo.s16 	%rs82, %rs81, 56;
	cvt.u32.u16 	%r174, %rs82;
	or.b32  	%r175, %r173, %r172;
	add.s32 	%r40, %r175, %r174;
	add.s32 	%r176, %r96, 8;
	cvt.u16.u32 	%rs83, %r176;
	mul.hi.u16 	%rs84, %rs83, -17325;
	shr.u16 	%rs85, %rs84, 8;
	cvt.u32.u16 	%r177, %rs85;
	add.s32 	%r41, %r94, %r177;
	mul.hi.u16 	%rs86, %rs83, 10923;
	cvt.u32.u16 	%r178, %rs86;
	add.s32 	%r42, %r97, %r178;
	add.s32 	%r179, %r96, -340;
	selp.b32 	%r180, %r176, %r179, %p3;
	mul.lo.s16 	%rs87, %rs86, 6;
	sub.s16 	%rs88, %rs83, %rs87;
	cvt.u32.u16 	%r181, %rs88;
	or.b32  	%r43, %r99, %r181;
	add.s32 	%r44, %r99, %r181;
	mul.wide.u16 	%r182, %rs85, 3136;
	cvt.u16.u32 	%rs89, %r180;
	mul.hi.u16 	%rs90, %rs89, -21845;
	shr.u16 	%rs91, %rs90, 2;
	mul.lo.s16 	%rs92, %rs91, 56;
	cvt.u32.u16 	%r183, %rs92;
	or.b32  	%r184, %r182, %r181;
	add.s32 	%r45, %r184, %r183;
	add.s32 	%r185, %r96, 9;
	cvt.u16.u32 	%rs93, %r185;
	mul.hi.u16 	%rs94, %rs93, -17325;
	shr.u16 	%rs95, %rs94, 8;
	cvt.u32.u16 	%r186, %rs95;
	add.s32 	%r46, %r94, %r186;
	mul.hi.u16 	%rs96, %rs93, 10923;
	cvt.u32.u16 	%r187, %rs96;
	add.s32 	%r47, %r97, %r187;
	add.s32 	%r188, %r96, -339;
	selp.b32 	%r189, %r185, %r188, %p3;
	mul.lo.s16 	%rs97, %rs96, 6;
	sub.s16 	%rs98, %rs93, %rs97;
	cvt.u32.u16 	%r190, %rs98;
	or.b32  	%r48, %r99, %r190;
	add.s32 	%r49, %r99, %r190;
	mul.wide.u16 	%r191, %rs95, 3136;
	cvt.u16.u32 	%rs99, %r189;
	mul.hi.u16 	%rs100, %rs99, -21845;
	shr.u16 	%rs101, %rs100, 2;
	mul.lo.s16 	%rs102, %rs101, 56;
	cvt.u32.u16 	%r192, %rs102;
	or.b32  	%r193, %r191, %r190;
	add.s32 	%r50, %r193, %r192;
	add.s32 	%r194, %r96, 10;
	cvt.u16.u32 	%rs103, %r194;
	mul.hi.u16 	%rs104, %rs103, -17325;
	shr.u16 	%rs105, %rs104, 8;
	cvt.u32.u16 	%r195, %rs105;
	add.s32 	%r51, %r94, %r195;
	mul.hi.u16 	%rs106, %rs103, 10923;
	cvt.u32.u16 	%r196, %rs106;
	add.s32 	%r52, %r97, %r196;
	add.s32 	%r197, %r96, -338;
	setp.lt.u32 	%p4, %r95, 26;
	selp.b32 	%r198, %r194, %r197, %p4;
	mul.lo.s16 	%rs107, %rs106, 6;
	sub.s16 	%rs108, %rs103, %rs107;
	cvt.u32.u16 	%r199, %rs108;
	or.b32  	%r53, %r99, %r199;
	add.s32 	%r54, %r99, %r199;
	mul.wide.u16 	%r200, %rs105, 3136;
	cvt.u16.u32 	%rs109, %r198;
	mul.hi.u16 	%rs110, %rs109, -21845;
	shr.u16 	%rs111, %rs110, 2;
	mul.lo.s16 	%rs112, %rs111, 56;
	cvt.u32.u16 	%r201, %rs112;
	or.b32  	%r202, %r200, %r199;
	add.s32 	%r55, %r202, %r201;
	add.s32 	%r203, %r96, 11;
	cvt.u16.u32 	%rs113, %r203;
	mul.hi.u16 	%rs114, %rs113, -17325;
	shr.u16 	%rs115, %rs114, 8;
	cvt.u32.u16 	%r204, %rs115;
	add.s32 	%r56, %r94, %r204;
	mul.hi.u16 	%rs116, %rs113, 10923;
	cvt.u32.u16 	%r205, %rs116;
	add.s32 	%r57, %r97, %r205;
	add.s32 	%r206, %r96, -337;
	selp.b32 	%r207, %r203, %r206, %p4;
	mul.lo.s16 	%rs117, %rs116, 6;
	sub.s16 	%rs118, %rs113, %rs117;
	cvt.u32.u16 	%r208, %rs118;
	or.b32  	%r58, %r99, %r208;
	add.s32 	%r59, %r99, %r208;
	mul.wide.u16 	%r209, %rs115, 3136;
	cvt.u16.u32 	%rs119, %r207;
	mul.hi.u16 	%rs120, %rs119, -21845;
	shr.u16 	%rs121, %rs120, 2;
	mul.lo.s16 	%rs122, %rs121, 56;
	cvt.u32.u16 	%r210, %rs122;
	or.b32  	%r211, %r209, %r208;
	add.s32 	%r60, %r211, %r210;
	add.s32 	%r212, %r96, 12;
	cvt.u16.u32 	%rs123, %r212;
	mul.hi.u16 	%rs124, %rs123, -17325;
	shr.u16 	%rs125, %rs124, 8;
	cvt.u32.u16 	%r213, %rs125;
	add.s32 	%r61, %r94, %r213;
	mul.hi.u16 	%rs126, %rs123, 10923;
	cvt.u32.u16 	%r214, %rs126;
	add.s32 	%r62, %r97, %r214;
	add.s32 	%r215, %r96, -336;
	selp.b32 	%r216, %r212, %r215, %p4;
	mul.lo.s16 	%rs127, %rs126, 6;
	sub.s16 	%rs128, %rs123, %rs127;
	cvt.u32.u16 	%r217, %rs128;
	or.b32  	%r63, %r99, %r217;
	add.s32 	%r64, %r99, %r217;
	mul.wide.u16 	%r218, %rs125, 3136;
	cvt.u16.u32 	%rs129, %r216;
	mul.hi.u16 	%rs130, %rs129, -21845;
	shr.u16 	%rs131, %rs130, 2;
	mul.lo.s16 	%rs132, %rs131, 56;
	cvt.u32.u16 	%r219, %rs132;
	or.b32  	%r220, %r218, %r217;
	add.s32 	%r65, %r220, %r219;
	cvt.u16.u32 	%rs133, %r95;
	shl.b16 	%rs134, %rs133, 1;
	mul.hi.u16 	%rs135, %rs134, 2731;
	cvt.u32.u16 	%r221, %rs135;
	add.s32 	%r66, %r100, %r221;
	mul.hi.u16 	%rs136, %rs134, 21846;
	cvt.u32.u16 	%r222, %rs136;
	add.s32 	%r67, %r101, %r222;
	add.s32 	%r68, %r104, %r221;
	mul.wide.u16 	%r69, %rs135, 576;
	mul.lo.s16 	%rs137, %rs135, 24;
	sub.s16 	%rs138, %rs134, %rs137;
	mul.lo.s16 	%rs1, %rs138, 3;
	or.b16  	%rs139, %rs134, 1;
	mul.hi.u16 	%rs140, %rs139, 2731;
	cvt.u32.u16 	%r223, %rs140;
	add.s32 	%r70, %r100, %r223;
	mul.hi.u16 	%rs141, %rs139, 21846;
	cvt.u32.u16 	%r224, %rs141;
	add.s32 	%r71, %r101, %r224;
	add.s32 	%r72, %r104, %r223;
	mul.wide.u16 	%r73, %rs140, 576;
	mul.lo.s16 	%rs142, %rs140, 24;
	sub.s16 	%rs143, %rs139, %rs142;
	mul.lo.s16 	%rs2, %rs143, 3;
	mov.b32 	%r366, 0;
	mov.f32 	%f636, 0f00000000;
	cvt.u64.u16 	%rd37, %rs1;
	cvt.u64.u32 	%rd38, %r69;
	add.s64 	%rd39, %rd38, %rd37;
	cvt.u64.u16 	%rd44, %rs2;
	cvt.u64.u32 	%rd45, %r73;
	add.s64 	%rd46, %rd45, %rd44;
	mov.f32 	%f637, %f636;
	mov.f32 	%f638, %f636;
	mov.f32 	%f639, %f636;
	mov.f32 	%f640, %f636;
	mov.f32 	%f641, %f636;
	mov.f32 	%f642, %f636;
	mov.f32 	%f643, %f636;
	mov.f32 	%f644, %f636;
	mov.f32 	%f645, %f636;
	mov.f32 	%f646, %f636;
	mov.f32 	%f647, %f636;
	mov.f32 	%f648, %f636;
	mov.f32 	%f649, %f636;
	mov.f32 	%f650, %f636;
	mov.f32 	%f651, %f636;
$L__BB0_1:
	ld.param.u64 	%rd52, [default_function_kernel0_param_0];
	cvta.to.global.u64 	%rd1, %rd52;
	mov.u32 	%r225, %tid.z;
	mov.u32 	%r226, %tid.y;
	mul.lo.s32 	%r227, %r226, 13;
	mad.lo.s32 	%r228, %r225, 696, %r227;
	shl.b32 	%r229, %r228, 2;
	mov.u32 	%r230, _ZZ24default_function_kernel0E15pad_temp_shared;
	add.s32 	%r77, %r230, %r229;
	setp.gt.u32 	%p5, %r226, 53;
	setp.gt.u32 	%p6, %r228, 2783;
	setp.gt.u32 	%p7, %r2, 463;
	setp.gt.u32 	%p8, %r1, 7;
	bar.sync 	0;
	mov.u32 	%r232, %ctaid.x;
	shl.b32 	%r233, %r232, 2;
	mad.lo.s32 	%r234, %r225, 6272, %r233;
	mad.lo.s32 	%r235, %r366, 25088, %r234;
	add.s32 	%r78, %r235, -57;
	or.pred  	%p9, %p8, %p7;
	or.pred  	%p10, %p9, %p6;
	or.pred  	%p11, %p10, %p5;
	@%p11 bra 	$L__BB0_5;
	setp.gt.u32 	%p12, %r4, 56;
	setp.eq.s32 	%p13, %r3, 0;
	setp.lt.u32 	%p14, %r226, 27;
	add.s32 	%r239, %r227, -348;
	selp.b32 	%r240, %r227, %r239, %p14;
	add.s32 	%r241, %r240, -342;
	setp.lt.u32 	%p15, %r241, -336;
	or.pred  	%p16, %p15, %p13;
	or.pred  	%p17, %p16, %p12;
	mov.f32 	%f623, 0f00000000;
	@%p17 bra 	$L__BB0_4;
	add.s32 	%r242, %r78, %r5;
	mul.wide.s32 	%rd9, %r242, 4;
	add.s64 	%rd10, %rd1, %rd9;
	ld.global.nc.f32 	%f623, [%rd10];
$L__BB0_4:
	st.shared.f32 	[%r77], %f623;
$L__BB0_5:
	setp.gt.u32 	%p18, %r228, 2782;
	setp.gt.u32 	%p19, %r7, 463;
	setp.gt.u32 	%p20, %r6, 7;
	setp.gt.u32 	%p21, %r226, 53;
	or.pred  	%p22, %p20, %p19;
	or.pred  	%p23, %p22, %p18;
	or.pred  	%p24, %p23, %p21;
	@%p24 bra 	$L__BB0_9;
	setp.gt.u32 	%p25, %r9, 56;
	setp.eq.s32 	%p26, %r8, 0;
	setp.lt.u32 	%p27, %r226, 27;
	selp.b32 	%r246, 1, -347, %p27;
	mad.lo.s32 	%r247, %r226, 13, %r246;
	add.s32 	%r248, %r247, -342;
	setp.lt.u32 	%p28, %r248, -336;
	or.pred  	%p29, %p28, %p26;
	or.pred  	%p30, %p29, %p25;
	mov.f32 	%f624, 0f00000000;
	@%p30 bra 	$L__BB0_8;
	add.s32 	%r249, %r78, %r10;
	mul.wide.s32 	%rd11, %r249, 4;
	add.s64 	%rd12, %rd1, %rd11;
	ld.global.nc.f32 	%f624, [%rd12];
$L__BB0_8:
	st.shared.f32 	[%r77+4], %f624;
$L__BB0_9:
	setp.gt.u32 	%p31, %r228, 2781;
	setp.gt.u32 	%p32, %r12, 463;
	setp.gt.u32 	%p33, %r11, 7;
	setp.gt.u32 	%p34, %r226, 53;
	or.pred  	%p35, %p33, %p32;
	or.pred  	%p36, %p35, %p31;
	or.pred  	%p37, %p36, %p34;
	@%p37 bra 	$L__BB0_13;
	setp.gt.u32 	%p38, %r14, 56;
	setp.eq.s32 	%p39, %r13, 0;
	setp.lt.u32 	%p40, %r226, 27;
	selp.b32 	%r253, 2, -346, %p40;
	mad.lo.s32 	%r254, %r226, 13, %r253;
	add.s32 	%r255, %r254, -342;
	setp.lt.u32 	%p41, %r255, -336;
	or.pred  	%p42, %p41, %p39;
	or.pred  	%p43, %p42, %p38;
	mov.f32 	%f625, 0f00000000;
	@%p43 bra 	$L__BB0_12;
	add.s32 	%r256, %r78, %r15;
	mul.wide.s32 	%rd13, %r256, 4;
	add.s64 	%rd14, %rd1, %rd13;
	ld.global.nc.f32 	%f625, [%rd14];
$L__BB0_12:
	st.shared.f32 	[%r77+8], %f625;
$L__BB0_13:
	setp.gt.u32 	%p44, %r228, 2780;
	setp.gt.u32 	%p45, %r17, 463;
	setp.gt.u32 	%p46, %r16, 7;
	setp.gt.u32 	%p47, %r226, 53;
	or.pred  	%p48, %p46, %p45;
	or.pred  	%p49, %p48, %p44;
	or.pred  	%p50, %p49, %p47;
	@%p50 bra 	$L__BB0_17;
	setp.gt.u32 	%p51, %r19, 56;
	setp.eq.s32 	%p52, %r18, 0;
	setp.lt.u32 	%p53, %r226, 27;
	selp.b32 	%r260, 3, -345, %p53;
	mad.lo.s32 	%r261, %r226, 13, %r260;
	add.s32 	%r262, %r261, -342;
	setp.lt.u32 	%p54, %r262, -336;
	or.pred  	%p55, %p54, %p52;
	or.pred  	%p56, %p55, %p51;
	mov.f32 	%f626, 0f00000000;
	@%p56 bra 	$L__BB0_16;
	add.s32 	%r263, %r78, %r20;
	mul.wide.s32 	%rd15, %r263, 4;
	add.s64 	%rd16, %rd1, %rd15;
	ld.global.nc.f32 	%f626, [%rd16];
$L__BB0_16:
	st.shared.f32 	[%r77+12], %f626;
$L__BB0_17:
	setp.gt.u32 	%p57, %r228, 2779;
	setp.gt.u32 	%p58, %r22, 463;
	setp.gt.u32 	%p59, %r21, 7;
	setp.gt.u32 	%p60, %r226, 53;
	or.pred  	%p61, %p59, %p58;
	or.pred  	%p62, %p61, %p57;
	or.pred  	%p63, %p62, %p60;
	@%p63 bra 	$L__BB0_21;
	setp.gt.u32 	%p64, %r24, 56;
	setp.eq.s32 	%p65, %r23, 0;
	setp.lt.u32 	%p66, %r226, 27;
	selp.b32 	%r267, 4, -344, %p66;
	mad.lo.s32 	%r268, %r226, 13, %r267;
	add.s32 	%r269, %r268, -342;
	setp.lt.u32 	%p67, %r269, -336;
	or.pred  	%p68, %p67, %p65;
	or.pred  	%p69, %p68, %p64;
	mov.f32 	%f627, 0f00000000;
	@%p69 bra 	$L__BB0_20;
	add.s32 	%r270, %r78, %r25;
	mul.wide.s32 	%rd17, %r270, 4;
	add.s64 	%rd18, %rd1, %rd17;
	ld.global.nc.f32 	%f627, [%rd18];
$L__BB0_20:
	st.shared.f32 	[%r77+16], %f627;
$L__BB0_21:
	setp.gt.u32 	%p70, %r228, 2778;
	setp.gt.u32 	%p71, %r27, 463;
	setp.gt.u32 	%p72, %r26, 7;
	setp.gt.u32 	%p73, %r226, 53;
	or.pred  	%p74, %p72, %p71;
	or.pred  	%p75, %p74, %p70;
	or.pred  	%p76, %p75, %p73;
	@%p76 bra 	$L__BB0_25;
	setp.gt.u32 	%p77, %r29, 56;
	setp.eq.s32 	%p78, %r28, 0;
	setp.lt.u32 	%p79, %r226, 27;
	selp.b32 	%r274, 5, -343, %p79;
	mad.lo.s32 	%r275, %r226, 13, %r274;
	add.s32 	%r276, %r275, -342;
	setp.lt.u32 	%p80, %r276, -336;
	or.pred  	%p81, %p80, %p78;
	or.pred  	%p82, %p81, %p77;
	mov.f32 	%f628, 0f00000000;
	@%p82 bra 	$L__BB0_24;
	add.s32 	%r277, %r78, %r30;
	mul.wide.s32 	%rd19, %r277, 4;
	add.s64 	%rd20, %rd1, %rd19;
	ld.global.nc.f32 	%f628, [%rd20];
$L__BB0_24:
	st.shared.f32 	[%r77+20], %f628;
$L__BB0_25:
	setp.gt.u32 	%p83, %r228, 2777;
	setp.gt.u32 	%p84, %r32, 463;
	setp.gt.u32 	%p85, %r31, 7;
	setp.gt.u32 	%p86, %r226, 53;
	or.pred  	%p87, %p85, %p84;
	or.pred  	%p88, %p87, %p83;
	or.pred  	%p89, %p88, %p86;
	@%p89 bra 	$L__BB0_29;
	setp.gt.u32 	%p90, %r34, 56;
	setp.eq.s32 	%p91, %r33, 0;
	setp.lt.u32 	%p92, %r226, 27;
	selp.b32 	%r281, 6, -342, %p92;
	mad.lo.s32 	%r282, %r226, 13, %r281;
	add.s32 	%r283, %r282, -342;
	setp.lt.u32 	%p93, %r283, -336;
	or.pred  	%p94, %p93, %p91;
	or.pred  	%p95, %p94, %p90;
	mov.f32 	%f629, 0f00000000;
	@%p95 bra 	$L__BB0_28;
	add.s32 	%r284, %r78, %r35;
	mul.wide.s32 	%rd21, %r284, 4;
	add.s64 	%rd22, %rd1, %rd21;
	ld.global.nc.f32 	%f629, [%rd22];
$L__BB0_28:
	st.shared.f32 	[%r77+24], %f629;
$L__BB0_29:
	setp.gt.u32 	%p96, %r226, 52;
	setp.gt.u32 	%p97, %r228, 2776;
	setp.gt.u32 	%p98, %r37, 463;
	setp.gt.u32 	%p99, %r36, 7;
	or.pred  	%p100, %p99, %p98;
	or.pred  	%p101, %p100, %p97;
	or.pred  	%p102, %p101, %p96;
	@%p102 bra 	$L__BB0_33;
	setp.gt.u32 	%p103, %r39, 56;
	setp.eq.s32 	%p104, %r38, 0;
	setp.lt.u32 	%p105, %r226, 27;
	selp.b32 	%r288, 7, -341, %p105;
	mad.lo.s32 	%r289, %r226, 13, %r288;
	add.s32 	%r290, %r289, -342;
	setp.lt.u32 	%p106, %r290, -336;
	or.pred  	%p107, %p106, %p104;
	or.pred  	%p108, %p107, %p103;
	mov.f32 	%f630, 0f00000000;
	@%p108 bra 	$L__BB0_32;
	add.s32 	%r291, %r78, %r40;
	mul.wide.s32 	%rd23, %r291, 4;
	add.s64 	%rd24, %rd1, %rd23;
	ld.global.nc.f32 	%f630, [%rd24];
$L__BB0_32:
	st.shared.f32 	[%r77+28], %f630;
$L__BB0_33:
	setp.gt.u32 	%p109, %r228, 2775;
	setp.gt.u32 	%p110, %r42, 463;
	setp.gt.u32 	%p111, %r41, 7;
	setp.gt.u32 	%p112, %r226, 52;
	or.pred  	%p113, %p111, %p110;
	or.pred  	%p114, %p113, %p109;
	or.pred  	%p115, %p114, %p112;
	@%p115 bra 	$L__BB0_37;
	setp.gt.u32 	%p116, %r44, 56;
	setp.eq.s32 	%p117, %r43, 0;
	setp.lt.u32 	%p118, %r226, 27;
	selp.b32 	%r295, 8, -340, %p118;
	mad.lo.s32 	%r296, %r226, 13, %r295;
	add.s32 	%r297, %r296, -342;
	setp.lt.u32 	%p119, %r297, -336;
	or.pred  	%p120, %p119, %p117;
	or.pred  	%p121, %p120, %p116;
	mov.f32 	%f631, 0f00000000;
	@%p121 bra 	$L__BB0_36;
	add.s32 	%r298, %r78, %r45;
	mul.wide.s32 	%rd25, %r298, 4;
	add.s64 	%rd26, %rd1, %rd25;
	ld.global.nc.f32 	%f631, [%rd26];
$L__BB0_36:
	st.shared.f32 	[%r77+32], %f631;
$L__BB0_37:
	setp.gt.u32 	%p122, %r228, 2774;
	setp.gt.u32 	%p123, %r47, 463;
	setp.gt.u32 	%p124, %r46, 7;
	setp.gt.u32 	%p125, %r226, 52;
	or.pred  	%p126, %p124, %p123;
	or.pred  	%p127, %p126, %p122;
	or.pred  	%p128, %p127, %p125;
	@%p128 bra 	$L__BB0_41;
	setp.gt.u32 	%p129, %r49, 56;
	setp.eq.s32 	%p130, %r48, 0;
	setp.lt.u32 	%p131, %r226, 27;
	selp.b32 	%r302, 9, -339, %p131;
	mad.lo.s32 	%r303, %r226, 13, %r302;
	add.s32 	%r304, %r303, -342;
	setp.lt.u32 	%p132, %r304, -336;
	or.pred  	%p133, %p132, %p130;
	or.pred  	%p134, %p133, %p129;
	mov.f32 	%f632, 0f00000000;
	@%p134 bra 	$L__BB0_40;
	add.s32 	%r305, %r78, %r50;
	mul.wide.s32 	%rd27, %r305, 4;
	add.s64 	%rd28, %rd1, %rd27;
	ld.global.nc.f32 	%f632, [%rd28];
$L__BB0_40:
	st.shared.f32 	[%r77+36], %f632;
$L__BB0_41:
	setp.gt.u32 	%p135, %r228, 2773;
	setp.gt.u32 	%p136, %r52, 463;
	setp.gt.u32 	%p137, %r51, 7;
	setp.gt.u32 	%p138, %r226, 52;
	or.pred  	%p139, %p137, %p136;
	or.pred  	%p140, %p139, %p135;
	or.pred  	%p141, %p140, %p138;
	@%p141 bra 	$L__BB0_45;
	setp.gt.u32 	%p142, %r54, 56;
	setp.eq.s32 	%p143, %r53, 0;
	setp.lt.u32 	%p144, %r226, 26;
	selp.b32 	%r309, 10, -338, %p144;
	mad.lo.s32 	%r310, %r226, 13, %r309;
	add.s32 	%r311, %r310, -342;
	setp.lt.u32 	%p145, %r311, -336;
	or.pred  	%p146, %p145, %p143;
	or.pred  	%p147, %p146, %p142;
	mov.f32 	%f633, 0f00000000;
	@%p147 bra 	$L__BB0_44;
	add.s32 	%r312, %r78, %r55;
	mul.wide.s32 	%rd29, %r312, 4;
	add.s64 	%rd30, %rd1, %rd29;
	ld.global.nc.f32 	%f633, [%rd30];
$L__BB0_44:
	st.shared.f32 	[%r77+40], %f633;
$L__BB0_45:
	setp.gt.u32 	%p148, %r228, 2772;
	setp.gt.u32 	%p149, %r57, 463;
	setp.gt.u32 	%p150, %r56, 7;
	setp.gt.u32 	%p151, %r226, 52;
	or.pred  	%p152, %p150, %p149;
	or.pred  	%p153, %p152, %p148;
	or.pred  	%p154, %p153, %p151;
	@%p154 bra 	$L__BB0_49;
	setp.gt.u32 	%p155, %r59, 56;
	setp.eq.s32 	%p156, %r58, 0;
	setp.lt.u32 	%p157, %r226, 26;
	selp.b32 	%r316, 11, -337, %p157;
	mad.lo.s32 	%r317, %r226, 13, %r316;
	add.s32 	%r318, %r317, -342;
	setp.lt.u32 	%p158, %r318, -336;
	or.pred  	%p159, %p158, %p156;
	or.pred  	%p160, %p159, %p155;
	mov.f32 	%f634, 0f00000000;
	@%p160 bra 	$L__BB0_48;
	add.s32 	%r319, %r78, %r60;
	mul.wide.s32 	%rd31, %r319, 4;
	add.s64 	%rd32, %rd1, %rd31;
	ld.global.nc.f32 	%f634, [%rd32];
$L__BB0_48:
	st.shared.f32 	[%r77+44], %f634;
$L__BB0_49:
	setp.gt.u32 	%p161, %r228, 2771;
	setp.gt.u32 	%p162, %r62, 463;
	setp.gt.u32 	%p163, %r61, 7;
	setp.gt.u32 	%p164, %r226, 52;
	or.pred  	%p165, %p163, %p162;
	or.pred  	%p166, %p165, %p161;
	or.pred  	%p167, %p166, %p164;
	@%p167 bra 	$L__BB0_53;
	setp.gt.u32 	%p168, %r64, 56;
	setp.eq.s32 	%p169, %r63, 0;
	setp.lt.u32 	%p170, %r226, 26;
	selp.b32 	%r323, 12, -336, %p170;
	mad.lo.s32 	%r324, %r226, 13, %r323;
	add.s32 	%r325, %r324, -342;
	setp.lt.u32 	%p171, %r325, -336;
	or.pred  	%p172, %p171, %p169;
	or.pred  	%p173, %p172, %p168;
	mov.f32 	%f635, 0f00000000;
	@%p173 bra 	$L__BB0_52;
	add.s32 	%r326, %r78, %r65;
	mul.wide.s32 	%rd33, %r326, 4;
	add.s64 	%rd34, %rd1, %rd33;
	ld.global.nc.f32 	%f635, [%rd34];
$L__BB0_52:
	st.shared.f32 	[%r77+48], %f635;
$L__BB0_53:
	ld.param.u64 	%rd53, [default_function_kernel0_param_1];
	cvta.to.global.u64 	%rd2, %rd53;
	mul.lo.s32 	%r328, %r226, 6;
	mad.lo.s32 	%r329, %r225, 288, %r328;
	shl.b32 	%r330, %r329, 2;
	mov.u32 	%r331, _ZZ24default_function_kernel0E13kernel_shared;
	add.s32 	%r80, %r331, %r330;
	setp.gt.u32 	%p174, %r68, 63;
	setp.gt.u32 	%p175, %r226, 47;
	setp.gt.u32 	%p176, %r329, 1151;
	shl.b32 	%r333, %r226, 1;
	mad.lo.s32 	%r334, %r225, 96, %r333;
	setp.gt.u32 	%p177, %r334, 383;
	setp.gt.u32 	%p178, %r67, 127;
	setp.gt.u32 	%p179, %r66, 15;
	mov.u32 	%r336, %ctaid.z;
	mul.lo.s32 	%r337, %r225, 2304;
	mad.lo.s32 	%r338, %r336, 9216, %r337;
	mad.lo.s32 	%r82, %r366, 72, %r338;
	or.pred  	%p180, %p179, %p178;
	or.pred  	%p1, %p180, %p177;
	or.pred  	%p181, %p1, %p176;
	or.pred  	%p182, %p181, %p175;
	or.pred  	%p183, %p182, %p174;
	@%p183 bra 	$L__BB0_55;
	cvt.u32.u16 	%r339, %rs1;
	add.s32 	%r340, %r69, %r339;
	add.s32 	%r341, %r82, %r340;
	mul.wide.u32 	%rd35, %r341, 4;
	add.s64 	%rd36, %rd2, %rd35;
	ld.global.nc.f32 	%f89, [%rd36];
	st.shared.f32 	[%r80], %f89;
$L__BB0_55:
	setp.gt.u32 	%p184, %r329, 1150;
	or.pred  	%p187, %p1, %p184;
	or.pred  	%p188, %p187, %p175;
	or.pred  	%p189, %p188, %p174;
	cvt.u64.u32 	%rd3, %r82;
	add.s64 	%rd40, %rd39, %rd3;
	shl.b64 	%rd41, %rd40, 2;
	add.s64 	%rd4, %rd2, %rd41;
	@%p189 bra 	$L__BB0_57;
	ld.global.nc.f32 	%f90, [%rd4+4];
	st.shared.f32 	[%r80+4], %f90;
$L__BB0_57:
	setp.gt.u32 	%p190, %r329, 1149;
	setp.gt.u32 	%p191, %r68, 63;
	setp.gt.u32 	%p192, %r226, 47;
	or.pred  	%p193, %p1, %p190;
	or.pred  	%p194, %p193, %p192;
	or.pred  	%p195, %p194, %p191;
	@%p195 bra 	$L__BB0_59;
	ld.global.nc.f32 	%f91, [%rd4+8];
	st.shared.f32 	[%r80+8], %f91;
$L__BB0_59:
	setp.gt.u32 	%p196, %r72, 63;
	setp.gt.u32 	%p197, %r329, 1148;
	setp.gt.u32 	%p198, %r334, 382;
	setp.gt.u32 	%p199, %r71, 127;
	setp.gt.u32 	%p200, %r70, 15;
	setp.gt.u32 	%p201, %r226, 47;
	or.pred  	%p202, %p200, %p199;
	or.pred  	%p2, %p202, %p198;
	or.pred  	%p203, %p2, %p197;
	or.pred  	%p204, %p203, %p201;
	or.pred  	%p205, %p204, %p196;
	@%p205 bra 	$L__BB0_61;
	cvt.u32.u16 	%r346, %rs2;
	add.s32 	%r347, %r73, %r346;
	add.s32 	%r348, %r82, %r347;
	mul.wide.u32 	%rd42, %r348, 4;
	add.s64 	%rd43, %rd2, %rd42;
	ld.global.nc.f32 	%f92, [%rd43];
	st.shared.f32 	[%r80+12], %f92;
$L__BB0_61:
	setp.gt.u32 	%p206, %r329, 1147;
	or.pred  	%p209, %p2, %p206;
	or.pred  	%p210, %p209, %p201;
	or.pred  	%p211, %p210, %p196;
	add.s64 	%rd47, %rd46, %rd3;
	shl.b64 	%rd48, %rd47, 2;
	add.s64 	%rd5, %rd2, %rd48;
	@%p211 bra 	$L__BB0_63;
	ld.global.nc.f32 	%f93, [%rd5+4];
	st.shared.f32 	[%r80+16], %f93;
$L__BB0_63:
	setp.gt.u32 	%p212, %r329, 1146;
	setp.gt.u32 	%p213, %r72, 63;
	setp.gt.u32 	%p214, %r226, 47;
	or.pred  	%p215, %p2, %p212;
	or.pred  	%p216, %p215, %p214;
	or.pred  	%p217, %p216, %p213;
	@%p217 bra 	$L__BB0_65;
	ld.global.nc.f32 	%f94, [%rd5+8];
	st.shared.f32 	[%r80+20], %f94;
$L__BB0_65:
	mad.lo.s32 	%r354, %r225, 576, %r331;
	add.s32 	%r367, %r354, 2304;
	mad.lo.s32 	%r356, %r226, 24, %r230;
	add.s32 	%r369, %r356, 5568;
	bar.sync 	0;
	mov.b32 	%r368, 5568;
$L__BB0_66:
	ld.shared.f32 	%f95, [%r369+-5568];
	ld.shared.f32 	%f96, [%r369+-5564];
	ld.shared.f32 	%f97, [%r369+-5560];
	ld.shared.f32 	%f98, [%r369+-5556];
	ld.shared.f32 	%f99, [%r369+-4176];
	ld.shared.f32 	%f100, [%r369+-4172];
	ld.shared.f32 	%f101, [%r369+-4168];
	ld.shared.f32 	%f102, [%r369+-4164];
	ld.shared.f32 	%f103, [%r369+-2784];
	ld.shared.f32 	%f104, [%r369+-2780];
	ld.shared.f32 	%f105, [%r369+-2776];
	ld.shared.f32 	%f106, [%r369+-2772];
	ld.shared.f32 	%f107, [%r369+-1392];
	ld.shared.f32 	%f108, [%r369+-1388];
	ld.shared.f32 	%f109, [%r369+-1384];
	ld.shared.f32 	%f110, [%r369+-1380];
	ld.shared.f32 	%f111, [%r369];
	ld.shared.f32 	%f112, [%r369+4];
	ld.shared.f32 	%f113, [%r369+8];
	ld.shared.f32 	%f114, [%r369+12];
	ld.shared.f32 	%f115, [%r369+1392];
	ld.shared.f32 	%f116, [%r369+1396];
	ld.shared.f32 	%f117, [%r369+1400];
	ld.shared.f32 	%f118, [%r369+1404];
	ld.shared.f32 	%f119, [%r369+2784];
	ld.shared.f32 	%f120, [%r369+2788];
	ld.shared.f32 	%f121, [%r369+2792];
	ld.shared.f32 	%f122, [%r369+2796];
	ld.shared.f32 	%f123, [%r369+4176];
	ld.shared.f32 	%f124, [%r369+4180];
	ld.shared.f32 	%f125, [%r369+4184];
	ld.shared.f32 	%f126, [%r369+4188];
	ld.shared.f32 	%f127, [%r367+-2304];
	ld.shared.f32 	%f128, [%r367];
	ld.shared.f32 	%f129, [%r367+-2268];
	ld.shared.f32 	%f130, [%r367+36];
	ld.shared.f32 	%f131, [%r367+-2232];
	ld.shared.f32 	%f132, [%r367+72];
	ld.shared.f32 	%f133, [%r367+-2196];
	ld.shared.f32 	%f134, [%r367+108];
	ld.shared.f32 	%f135, [%r367+-2160];
	ld.shared.f32 	%f136, [%r367+144];
	ld.shared.f32 	%f137, [%r367+-2124];
	ld.shared.f32 	%f138, [%r367+180];
	ld.shared.f32 	%f139, [%r367+-2088];
	ld.shared.f32 	%f140, [%r367+216];
	ld.shared.f32 	%f141, [%r367+-2052];
	ld.shared.f32 	%f142, [%r367+252];
	ld.shared.f32 	%f143, [%r367+-2016];
	ld.shared.f32 	%f144, [%r367+288];
	ld.shared.f32 	%f145, [%r367+-1980];
	ld.shared.f32 	%f146, [%r367+324];
	ld.shared.f32 	%f147, [%r367+-1944];
	ld.shared.f32 	%f148, [%r367+360];
	ld.shared.f32 	%f149, [%r367+-1908];
	ld.shared.f32 	%f150, [%r367+396];
	ld.shared.f32 	%f151, [%r367+-1872];
	ld.shared.f32 	%f152, [%r367+432];
	ld.shared.f32 	%f153, [%r367+-1836];
	ld.shared.f32 	%f154, [%r367+468];
	ld.shared.f32 	%f155, [%r367+-1800];
	ld.shared.f32 	%f156, [%r367+504];
	ld.shared.f32 	%f157, [%r367+-1764];
	ld.shared.f32 	%f158, [%r367+540];
	fma.rn.f32 	%f159, %f95, %f127, %f636;
	fma.rn.f32 	%f160, %f95, %f128, %f644;
	fma.rn.f32 	%f161, %f96, %f127, %f638;
	fma.rn.f32 	%f162, %f96, %f128, %f646;
	fma.rn.f32 	%f163, %f97, %f127, %f640;
	fma.rn.f32 	%f164, %f97, %f128, %f648;
	fma.rn.f32 	%f165, %f98, %f127, %f642;
	fma.rn.f32 	%f166, %f98, %f128, %f650;
	fma.rn.f32 	%f167, %f95, %f143, %f637;
	fma.rn.f32 	%f168, %f95, %f144, %f645;
	fma.rn.f32 	%f169, %f96, %f143, %f639;
	fma.rn.f32 	%f170, %f96, %f144, %f647;
	fma.rn.f32 	%f171, %f97, %f143, %f641;
	fma.rn.f32 	%f172, %f97, %f144, %f649;
	fma.rn.f32 	%f173, %f98, %f143, %f643;
	fma.rn.f32 	%f174, %f98, %f144, %f651;
	fma.rn.f32 	%f175, %f99, %f129, %f159;
	fma.rn.f32 	%f176, %f99, %f130, %f160;
	fma.rn.f32 	%f177, %f100, %f129, %f161;
	fma.rn.f32 	%f178, %f100, %f130, %f162;
	fma.rn.f32 	%f179, %f101, %f129, %f163;
	fma.rn.f32 	%f180, %f101, %f130, %f164;
	fma.rn.f32 	%f181, %f102, %f129, %f165;
	fma.rn.f32 	%f182, %f102, %f130, %f166;
	fma.rn.f32 	%f183, %f99, %f145, %f167;
	fma.rn.f32 	%f184, %f99, %f146, %f168;
	fma.rn.f32 	%f185, %f100, %f145, %f169;
	fma.rn.f32 	%f186, %f100, %f146, %f170;
	fma.rn.f32 	%f187, %f101, %f145, %f171;
	fma.rn.f32 	%f188, %f101, %f146, %f172;
	fma.rn.f32 	%f189, %f102, %f145, %f173;
	fma.rn.f32 	%f190, %f102, %f146, %f174;
	fma.rn.f32 	%f191, %f103, %f131, %f175;
	fma.rn.f32 	%f192, %f103, %f132, %f176;
	fma.rn.f32 	%f193, %f104, %f131, %f177;
	fma.rn.f32 	%f194, %f104, %f132, %f178;
	fma.rn.f32 	%f195, %f105, %f131, %f179;
	fma.rn.f32 	%f196, %f105, %f132, %f180;
	fma.rn.f32 	%f197, %f106, %f131, %f181;
	fma.rn.f32 	%f198, %f106, %f132, %f182;
	fma.rn.f32 	%f199, %f103, %f147, %f183;
	fma.rn.f32 	%f200, %f103, %f148, %f184;
	fma.rn.f32 	%f201, %f104, %f147, %f185;
	fma.rn.f32 	%f202, %f104, %f148, %f186;
	fma.rn.f32 	%f203, %f105, %f147, %f187;
	fma.rn.f32 	%f204, %f105, %f148, %f188;
	fma.rn.f32 	%f205, %f106, %f147, %f189;
	fma.rn.f32 	%f206, %f106, %f148, %f190;
	fma.rn.f32 	%f207, %f107, %f133, %f191;
	fma.rn.f32 	%f208, %f107, %f134, %f192;
	fma.rn.f32 	%f209, %f108, %f133, %f193;
	fma.rn.f32 	%f210, %f108, %f134, %f194;
	fma.rn.f32 	%f211, %f109, %f133, %f195;
	fma.rn.f32 	%f212, %f109, %f134, %f196;
	fma.rn.f32 	%f213, %f110, %f133, %f197;
	fma.rn.f32 	%f214, %f110, %f134, %f198;
	fma.rn.f32 	%f215, %f107, %f149, %f199;
	fma.rn.f32 	%f216, %f107, %f150, %f200;
	fma.rn.f32 	%f217, %f108, %f149, %f201;
	fma.rn.f32 	%f218, %f108, %f150, %f202;
	fma.rn.f32 	%f219, %f109, %f149, %f203;
	fma.rn.f32 	%f220, %f109, %f150, %f204;
	fma.rn.f32 	%f221, %f110, %f149, %f205;
	fma.rn.f32 	%f222, %f110, %f150, %f206;
	fma.rn.f32 	%f223, %f111, %f135, %f207;
	fma.rn.f32 	%f224, %f111, %f136, %f208;
	fma.rn.f32 	%f225, %f112, %f135, %f209;
	fma.rn.f32 	%f226, %f112, %f136, %f210;
	fma.rn.f32 	%f227, %f113, %f135, %f211;
	fma.rn.f32 	%f228, %f113, %f136, %f212;
	fma.rn.f32 	%f229, %f114, %f135, %f213;
	fma.rn.f32 	%f230, %f114, %f136, %f214;
	fma.rn.f32 	%f231, %f111, %f151, %f215;
	fma.rn.f32 	%f232, %f111, %f152, %f216;
	fma.rn.f32 	%f233, %f112, %f151, %f217;
	fma.rn.f32 	%f234, %f112, %f152, %f218;
	fma.rn.f32 	%f235, %f113, %f151, %f219;
	fma.rn.f32 	%f236, %f113, %f152, %f220;
	fma.rn.f32 	%f237, %f114, %f151, %f221;
	fma.rn.f32 	%f238, %f114, %f152, %f222;
	fma.rn.f32 	%f239, %f115, %f137, %f223;
	fma.rn.f32 	%f240, %f115, %f138, %f224;
	fma.rn.f32 	%f241, %f116, %f137, %f225;
	fma.rn.f32 	%f242, %f116, %f138, %f226;
	fma.rn.f32 	%f243, %f117, %f137, %f227;
	fma.rn.f32 	%f244, %f117, %f138, %f228;
	fma.rn.f32 	%f245, %f118, %f137, %f229;
	fma.rn.f32 	%f246, %f118, %f138, %f230;
	fma.rn.f32 	%f247, %f115, %f153, %f231;
	fma.rn.f32 	%f248, %f115, %f154, %f232;
	fma.rn.f32 	%f249, %f116, %f153, %f233;
	fma.rn.f32 	%f250, %f116, %f154, %f234;
	fma.rn.f32 	%f251, %f117, %f153, %f235;
	fma.rn.f32 	%f252, %f117, %f154, %f236;
	fma.rn.f32 	%f253, %f118, %f153, %f237;
	fma.rn.f32 	%f254, %f118, %f154, %f238;
	fma.rn.f32 	%f255, %f119, %f139, %f239;
	fma.rn.f32 	%f256, %f119, %f140, %f240;
	fma.rn.f32 	%f257, %f120, %f139, %f241;
	fma.rn.f32 	%f258, %f120, %f140, %f242;
	fma.rn.f32 	%f259, %f121, %f139, %f243;
	fma.rn.f32 	%f260, %f121, %f140, %f244;
	fma.rn.f32 	%f261, %f122, %f139, %f245;
	fma.rn.f32 	%f262, %f122, %f140, %f246;
	fma.rn.f32 	%f263, %f119, %f155, %f247;
	fma.rn.f32 	%f264, %f119, %f156, %f248;
	fma.rn.f32 	%f265, %f120, %f155, %f249;
	fma.rn.f32 	%f266, %f120, %f156, %f250;
	fma.rn.f32 	%f267, %f121, %f155, %f251;
	fma.rn.f32 	%f268, %f121, %f156, %f252;
	fma.rn.f32 	%f269, %f122, %f155, %f253;
	fma.rn.f32 	%f270, %f122, %f156, %f254;
	fma.rn.f32 	%f271, %f123, %f141, %f255;
	fma.rn.f32 	%f272, %f123, %f142, %f256;
	fma.rn.f32 	%f273, %f124, %f141, %f257;
	fma.rn.f32 	%f274, %f124, %f142, %f258;
	fma.rn.f32 	%f275, %f125, %f141, %f259;
	fma.rn.f32 	%f276, %f125, %f142, %f260;
	fma.rn.f32 	%f277, %f126, %f141, %f261;
	fma.rn.f32 	%f278, %f126, %f142, %f262;
	fma.rn.f32 	%f279, %f123, %f157, %f263;
	fma.rn.f32 	%f280, %f123, %f158, %f264;
	fma.rn.f32 	%f281, %f124, %f157, %f265;
	fma.rn.f32 	%f282, %f124, %f158, %f266;
	fma.rn.f32 	%f283, %f125, %f157, %f267;
	fma.rn.f32 	%f284, %f125, %f158, %f268;
	fma.rn.f32 	%f285, %f126, %f157, %f269;
	fma.rn.f32 	%f286, %f126, %f158, %f270;
	ld.shared.f32 	%f287, [%r369+-5552];
	ld.shared.f32 	%f288, [%r369+-4160];
	ld.shared.f32 	%f289, [%r369+-2768];
	ld.shared.f32 	%f290, [%r369+-1376];
	ld.shared.f32 	%f291, [%r369+16];
	ld.shared.f32 	%f292, [%r369+1408];
	ld.shared.f32 	%f293, [%r369+2800];
	ld.shared.f32 	%f294, [%r369+4192];
	ld.shared.f32 	%f295, [%r367+-2300];
	ld.shared.f32 	%f296, [%r367+4];
	ld.shared.f32 	%f297, [%r367+-2264];
	ld.shared.f32 	%f298, [%r367+40];
	ld.shared.f32 	%f299, [%r367+-2228];
	ld.shared.f32 	%f300, [%r367+76];
	ld.shared.f32 	%f301, [%r367+-2192];
	ld.shared.f32 	%f302, [%r367+112];
	ld.shared.f32 	%f303, [%r367+-2156];
	ld.shared.f32 	%f304, [%r367+148];
	ld.shared.f32 	%f305, [%r367+-2120];
	ld.shared.f32 	%f306, [%r367+184];
	ld.shared.f32 	%f307, [%r367+-2084];
	ld.shared.f32 	%f308, [%r367+220];
	ld.shared.f32 	%f309, [%r367+-2048];
	ld.shared.f32 	%f310, [%r367+256];
	ld.shared.f32 	%f311, [%r367+-2012];
	ld.shared.f32 	%f312, [%r367+292];
	ld.shared.f32 	%f313, [%r367+-1976];
	ld.shared.f32 	%f314, [%r367+328];
	ld.shared.f32 	%f315, [%r367+-1940];
	ld.shared.f32 	%f316, [%r367+364];
	ld.shared.f32 	%f317, [%r367+-1904];
	ld.shared.f32 	%f318, [%r367+400];
	ld.shared.f32 	%f319, [%r367+-1868];
	ld.shared.f32 	%f320, [%r367+436];
	ld.shared.f32 	%f321, [%r367+-1832];
	ld.shared.f32 	%f322, [%r367+472];
	ld.shared.f32 	%f323, [%r367+-1796];
	ld.shared.f32 	%f324, [%r367+508];
	ld.shared.f32 	%f325, [%r367+-1760];
	ld.shared.f32 	%f326, [%r367+544];
	fma.rn.f32 	%f327, %f96, %f295, %f271;
	fma.rn.f32 	%f328, %f96, %f296, %f272;
	fma.rn.f32 	%f329, %f97, %f295, %f273;
	fma.rn.f32 	%f330, %f97, %f296, %f274;
	fma.rn.f32 	%f331, %f98, %f295, %f275;
	fma.rn.f32 	%f332, %f98, %f296, %f276;
	fma.rn.f32 	%f333, %f287, %f295, %f277;
	fma.rn.f32 	%f334, %f287, %f296, %f278;
	fma.rn.f32 	%f335, %f96, %f311, %f279;
	fma.rn.f32 	%f336, %f96, %f312, %f280;
	fma.rn.f32 	%f337, %f97, %f311, %f281;
	fma.rn.f32 	%f338, %f97, %f312, %f282;
	fma.rn.f32 	%f339, %f98, %f311, %f283;
	fma.rn.f32 	%f340, %f98, %f312, %f284;
	fma.rn.f32 	%f341, %f287, %f311, %f285;
	fma.rn.f32 	%f342, %f287, %f312, %f286;
	fma.rn.f32 	%f343, %f100, %f297, %f327;
	fma.rn.f32 	%f344, %f100, %f298, %f328;
	fma.rn.f32 	%f345, %f101, %f297, %f329;
	fma.rn.f32 	%f346, %f101, %f298, %f330;
	fma.rn.f32 	%f347, %f102, %f297, %f331;
	fma.rn.f32 	%f348, %f102, %f298, %f332;
	fma.rn.f32 	%f349, %f288, %f297, %f333;
	fma.rn.f32 	%f350, %f288, %f298, %f334;
	fma.rn.f32 	%f351, %f100, %f313, %f335;
	fma.rn.f32 	%f352, %f100, %f314, %f336;
	fma.rn.f32 	%f353, %f101, %f313, %f337;
	fma.rn.f32 	%f354, %f101, %f314, %f338;
	fma.rn.f32 	%f355, %f102, %f313, %f339;
	fma.rn.f32 	%f356, %f102, %f314, %f340;
	fma.rn.f32 	%f357, %f288, %f313, %f341;
	fma.rn.f32 	%f358, %f288, %f314, %f342;
	fma.rn.f32 	%f359, %f104, %f299, %f343;
	fma.rn.f32 	%f360, %f104, %f300, %f344;
	fma.rn.f32 	%f361, %f105, %f299, %f345;
	fma.rn.f32 	%f362, %f105, %f300, %f346;
	fma.rn.f32 	%f363, %f106, %f299, %f347;
	fma.rn.f32 	%f364, %f106, %f300, %f348;
	fma.rn.f32 	%f365, %f289, %f299, %f349;
	fma.rn.f32 	%f366, %f289, %f300, %f350;
	fma.rn.f32 	%f367, %f104, %f315, %f351;
	fma.rn.f32 	%f368, %f104, %f316, %f352;
	fma.rn.f32 	%f369, %f105, %f315, %f353;
	fma.rn.f32 	%f370, %f105, %f316, %f354;
	fma.rn.f32 	%f371, %f106, %f315, %f355;
	fma.rn.f32 	%f372, %f106, %f316, %f356;
	fma.rn.f32 	%f373, %f289, %f315, %f357;
	fma.rn.f32 	%f374, %f289, %f316, %f358;
	fma.rn.f32 	%f375, %f108, %f301, %f359;
	fma.rn.f32 	%f376, %f108, %f302, %f360;
	fma.rn.f32 	%f377, %f109, %f301, %f361;
	fma.rn.f32 	%f378, %f109, %f302, %f362;
	fma.rn.f32 	%f379, %f110, %f301, %f363;
	fma.rn.f32 	%f380, %f110, %f302, %f364;
	fma.rn.f32 	%f381, %f290, %f301, %f365;
	fma.rn.f32 	%f382, %f290, %f302, %f366;
	fma.rn.f32 	%f383, %f108, %f317, %f367;
	fma.rn.f32 	%f384, %f108, %f318, %f368;
	fma.rn.f32 	%f385, %f109, %f317, %f369;
	fma.rn.f32 	%f386, %f109, %f318, %f370;
	fma.rn.f32 	%f387, %f110, %f317, %f371;
	fma.rn.f32 	%f388, %f110, %f318, %f372;
	fma.rn.f32 	%f389, %f290, %f317, %f373;
	fma.rn.f32 	%f390, %f290, %f318, %f374;
	fma.rn.f32 	%f391, %f112, %f303, %f375;
	fma.rn.f32 	%f392, %f112, %f304, %f376;
	fma.rn.f32 	%f393, %f113, %f303, %f377;
	fma.rn.f32 	%f394, %f113, %f304, %f378;
	fma.rn.f32 	%f395, %f114, %f303, %f379;
	fma.rn.f32 	%f396, %f114, %f304, %f380;
	fma.rn.f32 	%f397, %f291, %f303, %f381;
	fma.rn.f32 	%f398, %f291, %f304, %f382;
	fma.rn.f32 	%f399, %f112, %f319, %f383;
	fma.rn.f32 	%f400, %f112, %f320, %f384;
	fma.rn.f32 	%f401, %f113, %f319, %f385;
	fma.rn.f32 	%f402, %f113, %f320, %f386;
	fma.rn.f32 	%f403, %f114, %f319, %f387;
	fma.rn.f32 	%f404, %f114, %f320, %f388;
	fma.rn.f32 	%f405, %f291, %f319, %f389;
	fma.rn.f32 	%f406, %f291, %f320, %f390;
	fma.rn.f32 	%f407, %f116, %f305, %f391;
	fma.rn.f32 	%f408, %f116, %f306, %f392;
	fma.rn.f32 	%f409, %f117, %f305, %f393;
	fma.rn.f32 	%f410, %f117, %f306, %f394;
	fma.rn.f32 	%f411, %f118, %f305, %f395;
	fma.rn.f32 	%f412, %f118, %f306, %f396;
	fma.rn.f32 	%f413, %f292, %f305, %f397;
	fma.rn.f32 	%f414, %f292, %f306, %f398;
	fma.rn.f32 	%f415, %f116, %f321, %f399;
	fma.rn.f32 	%f416, %f116, %f322, %f400;
	fma.rn.f32 	%f417, %f117, %f321, %f401;
	fma.rn.f32 	%f418, %f117, %f322, %f402;
	fma.rn.f32 	%f419, %f118, %f321, %f403;
	fma.rn.f32 	%f420, %f118, %f322, %f404;
	fma.rn.f32 	%f421, %f292, %f321, %f405;
	fma.rn.f32 	%f422, %f292, %f322, %f406;
	fma.rn.f32 	%f423, %f120, %f307, %f407;
	fma.rn.f32 	%f424, %f120, %f308, %f408;
	fma.rn.f32 	%f425, %f121, %f307, %f409;
	fma.rn.f32 	%f426, %f121, %f308, %f410;
	fma.rn.f32 	%f427, %f122, %f307, %f411;
	fma.rn.f32 	%f428, %f122, %f308, %f412;
	fma.rn.f32 	%f429, %f293, %f307, %f413;
	fma.rn.f32 	%f430, %f293, %f308, %f414;
	fma.rn.f32 	%f431, %f120, %f323, %f415;
	fma.rn.f32 	%f432, %f120, %f324, %f416;
	fma.rn.f32 	%f433, %f121, %f323, %f417;
	fma.rn.f32 	%f434, %f121, %f324, %f418;
	fma.rn.f32 	%f435, %f122, %f323, %f419;
	fma.rn.f32 	%f436, %f122, %f324, %f420;
	fma.rn.f32 	%f437, %f293, %f323, %f421;
	fma.rn.f32 	%f438, %f293, %f324, %f422;
	fma.rn.f32 	%f439, %f124, %f309, %f423;
	fma.rn.f32 	%f440, %f124, %f310, %f424;
	fma.rn.f32 	%f441, %f125, %f309, %f425;
	fma.rn.f32 	%f442, %f125, %f310, %f426;
	fma.rn.f32 	%f443, %f126, %f309, %f427;
	fma.rn.f32 	%f444, %f126, %f310, %f428;
	fma.rn.f32 	%f445, %f294, %f309, %f429;
	fma.rn.f32 	%f446, %f294, %f310, %f430;
	fma.rn.f32 	%f447, %f124, %f325, %f431;
	fma.rn.f32 	%f448, %f124, %f326, %f432;
	fma.rn.f32 	%f449, %f125, %f325, %f433;
	fma.rn.f32 	%f450, %f125, %f326, %f434;
	fma.rn.f32 	%f451, %f126, %f325, %f435;
	fma.rn.f32 	%f452, %f126, %f326, %f436;
	fma.rn.f32 	%f453, %f294, %f325, %f437;
	fma.rn.f32 	%f454, %f294, %f326, %f438;
	ld.shared.f32 	%f455, [%r369+-5548];
	ld.shared.f32 	%f456, [%r369+-4156];
	ld.shared.f32 	%f457, [%r369+-2764];
	ld.shared.f32 	%f458, [%r369+-1372];
	ld.shared.f32 	%f459, [%r369+20];
	ld.shared.f32 	%f460, [%r369+1412];
	ld.shared.f32 	%f461, [%r369+2804];
	ld.shared.f32 	%f462, [%r369+4196];
	ld.shared.f32 	%f463, [%r367+-2296];
	ld.shared.f32 	%f464, [%r367+8];
	ld.shared.f32 	%f465, [%r367+-2260];
	ld.shared.f32 	%f466, [%r367+44];
	ld.shared.f32 	%f467, [%r367+-2224];
	ld.shared.f32 	%f468, [%r367+80];
	ld.shared.f32 	%f469, [%r367+-2188];
	ld.shared.f32 	%f470, [%r367+116];
	ld.shared.f32 	%f471, [%r367+-2152];
	ld.shared.f32 	%f472, [%r367+152];
	ld.shared.f32 	%f473, [%r367+-2116];
	ld.shared.f32 	%f474, [%r367+188];
	ld.shared.f32 	%f475, [%r367+-2080];
	ld.shared.f32 	%f476, [%r367+224];
	ld.shared.f32 	%f477, [%r367+-2044];
	ld.shared.f32 	%f478, [%r367+260];
	ld.shared.f32 	%f479, [%r367+-2008];
	ld.shared.f32 	%f480, [%r367+296];
	ld.shared.f32 	%f481, [%r367+-1972];
	ld.shared.f32 	%f482, [%r367+332];
	ld.shared.f32 	%f483, [%r367+-1936];
	ld.shared.f32 	%f484, [%r367+368];
	ld.shared.f32 	%f485, [%r367+-1900];
	ld.shared.f32 	%f486, [%r367+404];
	ld.shared.f32 	%f487, [%r367+-1864];
	ld.shared.f32 	%f488, [%r367+440];
	ld.shared.f32 	%f489, [%r367+-1828];
	ld.shared.f32 	%f490, [%r367+476];
	ld.shared.f32 	%f491, [%r367+-1792];
	ld.shared.f32 	%f492, [%r367+512];
	ld.shared.f32 	%f493, [%r367+-1756];
	ld.shared.f32 	%f494, [%r367+548];
	fma.rn.f32 	%f495, %f97, %f463, %f439;
	fma.rn.f32 	%f496, %f97, %f464, %f440;
	fma.rn.f32 	%f497, %f98, %f463, %f441;
	fma.rn.f32 	%f498, %f98, %f464, %f442;
	fma.rn.f32 	%f499, %f287, %f463, %f443;
	fma.rn.f32 	%f500, %f287, %f464, %f444;
	fma.rn.f32 	%f501, %f455, %f463, %f445;
	fma.rn.f32 	%f502, %f455, %f464, %f446;
	fma.rn.f32 	%f503, %f97, %f479, %f447;
	fma.rn.f32 	%f504, %f97, %f480, %f448;
	fma.rn.f32 	%f505, %f98, %f479, %f449;
	fma.rn.f32 	%f506, %f98, %f480, %f450;
	fma.rn.f32 	%f507, %f287, %f479, %f451;
	fma.rn.f32 	%f508, %f287, %f480, %f452;
	fma.rn.f32 	%f509, %f455, %f479, %f453;
	fma.rn.f32 	%f510, %f455, %f480, %f454;
	fma.rn.f32 	%f511, %f101, %f465, %f495;
	fma.rn.f32 	%f512, %f101, %f466, %f496;
	fma.rn.f32 	%f513, %f102, %f465, %f497;
	fma.rn.f32 	%f514, %f102, %f466, %f498;
	fma.rn.f32 	%f515, %f288, %f465, %f499;
	fma.rn.f32 	%f516, %f288, %f466, %f500;
	fma.rn.f32 	%f517, %f456, %f465, %f501;
	fma.rn.f32 	%f518, %f456, %f466, %f502;
	fma.rn.f32 	%f519, %f101, %f481, %f503;
	fma.rn.f32 	%f520, %f101, %f482, %f504;
	fma.rn.f32 	%f521, %f102, %f481, %f505;
	fma.rn.f32 	%f522, %f102, %f482, %f506;
	fma.rn.f32 	%f523, %f288, %f481, %f507;
	fma.rn.f32 	%f524, %f288, %f482, %f508;
	fma.rn.f32 	%f525, %f456, %f481, %f509;
	fma.rn.f32 	%f526, %f456, %f482, %f510;
	fma.rn.f32 	%f527, %f105, %f467, %f511;
	fma.rn.f32 	%f528, %f105, %f468, %f512;
	fma.rn.f32 	%f529, %f106, %f467, %f513;
	fma.rn.f32 	%f530, %f106, %f468, %f514;
	fma.rn.f32 	%f531, %f289, %f467, %f515;
	fma.rn.f32 	%f532, %f289, %f468, %f516;
	fma.rn.f32 	%f533, %f457, %f467, %f517;
	fma.rn.f32 	%f534, %f457, %f468, %f518;
	fma.rn.f32 	%f535, %f105, %f483, %f519;
	fma.rn.f32 	%f536, %f105, %f484, %f520;
	fma.rn.f32 	%f537, %f106, %f483, %f521;
	fma.rn.f32 	%f538, %f106, %f484, %f522;
	fma.rn.f32 	%f539, %f289, %f483, %f523;
	fma.rn.f32 	%f540, %f289, %f484, %f524;
	fma.rn.f32 	%f541, %f457, %f483, %f525;
	fma.rn.f32 	%f542, %f457, %f484, %f526;
	fma.rn.f32 	%f543, %f109, %f469, %f527;
	fma.rn.f32 	%f544, %f109, %f470, %f528;
	fma.rn.f32 	%f545, %f110, %f469, %f529;
	fma.rn.f32 	%f546, %f110, %f470, %f530;
	fma.rn.f32 	%f547, %f290, %f469, %f531;
	fma.rn.f32 	%f548, %f290, %f470, %f532;
	fma.rn.f32 	%f549, %f458, %f469, %f533;
	fma.rn.f32 	%f550, %f458, %f470, %f534;
	fma.rn.f32 	%f551, %f109, %f485, %f535;
	fma.rn.f32 	%f552, %f109, %f486, %f536;
	fma.rn.f32 	%f553, %f110, %f485, %f537;
	fma.rn.f32 	%f554, %f110, %f486, %f538;
	fma.rn.f32 	%f555, %f290, %f485, %f539;
	fma.rn.f32 	%f556, %f290, %f486, %f540;
	fma.rn.f32 	%f557, %f458, %f485, %f541;
	fma.rn.f32 	%f558, %f458, %f486, %f542;
	fma.rn.f32 	%f559, %f113, %f471, %f543;
	fma.rn.f32 	%f560, %f113, %f472, %f544;
	fma.rn.f32 	%f561, %f114, %f471, %f545;
	fma.rn.f32 	%f562, %f114, %f472, %f546;
	fma.rn.f32 	%f563, %f291, %f471, %f547;
	fma.rn.f32 	%f564, %f291, %f472, %f548;
	fma.rn.f32 	%f565, %f459, %f471, %f549;
	fma.rn.f32 	%f566, %f459, %f472, %f550;
	fma.rn.f32 	%f567, %f113, %f487, %f551;
	fma.rn.f32 	%f568, %f113, %f488, %f552;
	fma.rn.f32 	%f569, %f114, %f487, %f553;
	fma.rn.f32 	%f570, %f114, %f488, %f554;
	fma.rn.f32 	%f571, %f291, %f487, %f555;
	fma.rn.f32 	%f572, %f291, %f488, %f556;
	fma.rn.f32 	%f573, %f459, %f487, %f557;
	fma.rn.f32 	%f574, %f459, %f488, %f558;
	fma.rn.f32 	%f575, %f117, %f473, %f559;
	fma.rn.f32 	%f576, %f117, %f474, %f560;
	fma.rn.f32 	%f577, %f118, %f473, %f561;
	fma.rn.f32 	%f578, %f118, %f474, %f562;
	fma.rn.f32 	%f579, %f292, %f473, %f563;
	fma.rn.f32 	%f580, %f292, %f474, %f564;
	fma.rn.f32 	%f581, %f460, %f473, %f565;
	fma.rn.f32 	%f582, %f460, %f474, %f566;
	fma.rn.f32 	%f583, %f117, %f489, %f567;
	fma.rn.f32 	%f584, %f117, %f490, %f568;
	fma.rn.f32 	%f585, %f118, %f489, %f569;
	fma.rn.f32 	%f586, %f118, %f490, %f570;
	fma.rn.f32 	%f587, %f292, %f489, %f571;
	fma.rn.f32 	%f588, %f292, %f490, %f572;
	fma.rn.f32 	%f589, %f460, %f489, %f573;
	fma.rn.f32 	%f590, %f460, %f490, %f574;
	fma.rn.f32 	%f591, %f121, %f475, %f575;
	fma.rn.f32 	%f592, %f121, %f476, %f576;
	fma.rn.f32 	%f593, %f122, %f475, %f577;
	fma.rn.f32 	%f594, %f122, %f476, %f578;
	fma.rn.f32 	%f595, %f293, %f475, %f579;
	fma.rn.f32 	%f596, %f293, %f476, %f580;
	fma.rn.f32 	%f597, %f461, %f475, %f581;
	fma.rn.f32 	%f598, %f461, %f476, %f582;
	fma.rn.f32 	%f599, %f121, %f491, %f583;
	fma.rn.f32 	%f600, %f121, %f492, %f584;
	fma.rn.f32 	%f601, %f122, %f491, %f585;
	fma.rn.f32 	%f602, %f122, %f492, %f586;
	fma.rn.f32 	%f603, %f293, %f491, %f587;
	fma.rn.f32 	%f604, %f293, %f492, %f588;
	fma.rn.f32 	%f605, %f461, %f491, %f589;
	fma.rn.f32 	%f606, %f461, %f492, %f590;
	fma.rn.f32 	%f636, %f125, %f477, %f591;
	fma.rn.f32 	%f644, %f125, %f478, %f592;
	fma.rn.f32 	%f638, %f126, %f477, %f593;
	fma.rn.f32 	%f646, %f126, %f478, %f594;
	fma.rn.f32 	%f640, %f294, %f477, %f595;
	fma.rn.f32 	%f648, %f294, %f478, %f596;
	fma.rn.f32 	%f642, %f462, %f477, %f597;
	fma.rn.f32 	%f650, %f462, %f478, %f598;
	fma.rn.f32 	%f637, %f125, %f493, %f599;
	fma.rn.f32 	%f645, %f125, %f494, %f600;
	fma.rn.f32 	%f639, %f126, %f493, %f601;
	fma.rn.f32 	%f647, %f126, %f494, %f602;
	fma.rn.f32 	%f641, %f294, %f493, %f603;
	fma.rn.f32 	%f649, %f294, %f494, %f604;
	fma.rn.f32 	%f643, %f462, %f493, %f605;
	fma.rn.f32 	%f651, %f462, %f494, %f606;
	add.s32 	%r369, %r369, 24;
	add.s32 	%r368, %r368, 24;
	add.s32 	%r367, %r367, 12;
	setp.ne.s32 	%p218, %r368, 5640;
	@%p218 bra 	$L__BB0_66;
	add.s32 	%r366, %r366, 1;
	setp.ne.s32 	%p219, %r366, 8;
	@%p219 bra 	$L__BB0_1;
	ld.param.u64 	%rd54, [default_function_kernel0_param_2];
	mov.u32 	%r357, %ctaid.z;
	mov.u32 	%r358, %tid.z;
	mul.lo.s32 	%r359, %r358, 6272;
	mad.lo.s32 	%r360, %r357, 50176, %r359;
	mov.u32 	%r361, %tid.y;
	mad.lo.s32 	%r362, %r361, 56, %r360;
	mov.u32 	%r363, %ctaid.x;
	shl.b32 	%r364, %r363, 2;
	add.s32 	%r365, %r362, %r364;
	cvta.to.global.u64 	%rd49, %rd54;
	mul.wide.u32 	%rd50, %r365, 4;
	add.s64 	%rd51, %rd49, %rd50;
	st.global.f32 	[%rd51], %f636;
	st.global.f32 	[%rd51+100352], %f644;
	st.global.f32 	[%rd51+4], %f638;
	st.global.f32 	[%rd51+100356], %f646;
	st.global.f32 	[%rd51+8], %f640;
	st.global.f32 	[%rd51+100360], %f648;
	st.global.f32 	[%rd51+12], %f642;
	st.global.f32 	[%rd51+100364], %f650;
	st.global.f32 	[%rd51+12544], %f637;
	st.global.f32 	[%rd51+112896], %f645;
	st.global.f32 	[%rd51+12548], %f639;
	st.global.f32 	[%rd51+112900], %f647;
	st.global.f32 	[%rd51+12552], %f641;
	st.global.f32 	[%rd51+112904], %f649;
	st.global.f32 	[%rd51+12556], %f643;
	st.global.f32 	[%rd51+112908], %f651;
	ret;

}


// ===== COMPILED SASS (sm_100) =====

	.target	sm_100

	.elftype	@"ET_EXEC"


//--------------------- .note.nv.tkinfo           --------------------------
	.section	.note.nv.tkinfo,"",@"SHT_NOTE"
	.sectionflags	@"SHF_NOTE_NV_TKINFO"
	.tkinfo
        /*0018*/ 	.word	0x00000002
        /*0030*/ 	.string	""
        /*0030*/ 	.string	"ptxas"
        /*0030*/ 	.string	"Cuda compilation tools, release 13.0, V13.0.88"
        /*0030*/ 	.string	"Build cuda_13.0.r13.0/compiler.36424714_0"
        /*0030*/ 	.string	"-arch sm_100 -m 64 "



//--------------------- .note.nv.cuinfo           --------------------------
	.section	.note.nv.cuinfo,"",@"SHT_NOTE"
	.sectionflags	@"SHF_NOTE_NV_CUINFO"
        /*0018*/ 	.short	0x0002
        /*001a*/ 	.short	0x0064
        /*001c*/ 	.short	0x0082
	.zero		2


//--------------------- .nv.info                  --------------------------
	.section	.nv.info,"",@"SHT_CUDA_INFO"
	.align	4


	//----- nvinfo : EIATTR_REGCOUNT
	.align		4
        /*0000*/ 	.byte	0x04, 0x2f
        /*0002*/ 	.short	(.L_1 - .L_0)
	.align		4
.L_0:
        /*0004*/ 	.word	index@(default_function_kernel0)
        /*0008*/ 	.word	0x00000060


	//----- nvinfo : EIATTR_FRAME_SIZE
	.align		4
.L_1:
        /*000c*/ 	.byte	0x04, 0x11
        /*000e*/ 	.short	(.L_3 - .L_2)
	.align		4
.L_2:
        /*0010*/ 	.word	index@(default_function_kernel0)
        /*0014*/ 	.word	0x00000000


	//----- nvinfo : EIATTR_MIN_STACK_SIZE
	.align		4
.L_3:
        /*0018*/ 	.byte	0x04, 0x12
        /*001a*/ 	.short	(.L_5 - .L_4)
	.align		4
.L_4:
        /*001c*/ 	.word	index@(default_function_kernel0)
        /*0020*/ 	.word	0x00000000
.L_5:


//--------------------- .nv.compat                --------------------------
	.section	.nv.compat,"",@"SHT_CUDA_COMPAT_INFO"
	.align	4
        /*0000*/ 	.byte	0x02, 0x09, 0x00, 0x00, 0x02, 0x02, 0x01, 0x00, 0x02, 0x05, 0x05, 0x00, 0x03, 0x07, 0x01, 0x01
        /*0010*/ 	.byte	0x02, 0x03, 0x00, 0x00, 0x02, 0x06, 0x01, 0x00, 0x04, 0x0b, 0x08, 0x00, 0x09, 0x00, 0x00, 0x00
        /*0020*/ 	.byte	0x00, 0x00, 0x00, 0x00


//--------------------- .nv.info.default_function_kernel0 --------------------------
	.section	.nv.info.default_function_kernel0,"",@"SHT_CUDA_INFO"
	.sectionflags	@""
	.align	4


	//----- nvinfo : EIATTR_CUDA_API_VERSION
	.align		4
        /*0000*/ 	.byte	0x04, 0x37
        /*0002*/ 	.short	(.L_7 - .L_6)
.L_6:
        /*0004*/ 	.word	0x00000082


	//----- nvinfo : EIATTR_KPARAM_INFO
	.align		4
.L_7:
        /*0008*/ 	.byte	0x04, 0x17
        /*000a*/ 	.short	(.L_9 - .L_8)
.L_8:
        /*000c*/ 	.word	0x00000000
        /*0010*/ 	.short	0x0002
        /*0012*/ 	.short	0x0010
        /*0014*/ 	.byte	0x00, 0xf5, 0x21, 0x00


	//----- nvinfo : EIATTR_KPARAM_INFO
	.align		4
.L_9:
        /*0018*/ 	.byte	0x04, 0x17
        /*001a*/ 	.short	(.L_11 - .L_10)
.L_10:
        /*001c*/ 	.word	0x00000000
        /*0020*/ 	.short	0x0001
        /*0022*/ 	.short	0x0008
        /*0024*/ 	.byte	0x00, 0xf5, 0x21, 0x00


	//----- nvinfo : EIATTR_KPARAM_INFO
	.align		4
.L_11:
        /*0028*/ 	.byte	0x04, 0x17
        /*002a*/ 	.short	(.L_13 - .L_12)
.L_12:
        /*002c*/ 	.word	0x00000000
        /*0030*/ 	.short	0x0000
        /*0032*/ 	.short	0x0000
        /*0034*/ 	.byte	0x00, 0xf5, 0x21, 0x00


	//----- nvinfo : EIATTR_SPARSE_MMA_MASK
	.align		4
.L_13:
        /*0038*/ 	.byte	0x03, 0x50
        /*003a*/ 	.short	0x0000


	//----- nvinfo : EIATTR_MAXREG_COUNT
	.align		4
        /*003c*/ 	.byte	0x03, 0x1b
        /*003e*/ 	.short	0x00ff


	//----- nvinfo : EIATTR_NUM_BARRIERS
	.align		4
        /*0040*/ 	.byte	0x02, 0x4c
        /*0042*/ 	.byte	0x01
	.zero		1


	//----- nvinfo : EIATTR_MERCURY_ISA_VERSION
	.align		4
        /*0044*/ 	.byte	0x03, 0x5f
        /*0046*/ 	.short	0x0101


	//----- nvinfo : EIATTR_VRC_CTA_INIT_COUNT
	.align		4
        /*0048*/ 	.byte	0x02, 0x4a
	.zero		1
	.zero		1


	//----- nvinfo : EIATTR_EXIT_INSTR_OFFSETS
	.align		4
        /*004c*/ 	.byte	0x04, 0x1c
        /*004e*/ 	.short	(.L_15 - .L_14)


	//   ....[0]....
.L_14:
        /*0050*/ 	.word	0x00005c60


	//----- nvinfo : EIATTR_CRS_STACK_SIZE
	.align		4
.L_15:
        /*0054*/ 	.byte	0x04, 0x1e
        /*0056*/ 	.short	(.L_17 - .L_16)
.L_16:
        /*0058*/ 	.word	0x00000000


	//----- nvinfo : EIATTR_CBANK_PARAM_SIZE
	.align		4
.L_17:
        /*005c*/ 	.byte	0x03, 0x19
        /*005e*/ 	.short	0x0018


	//----- nvinfo : EIATTR_PARAM_CBANK
	.align		4
        /*0060*/ 	.byte	0x04, 0x0a
        /*0062*/ 	.short	(.L_19 - .L_18)
	.align		4
.L_18:
        /*0064*/ 	.word	index@(.nv.constant0.default_function_kernel0)
        /*0068*/ 	.short	0x0380
        /*006a*/ 	.short	0x0018


	//----- nvinfo : EIATTR_SW_WAR
	.align		4
.L_19:
        /*006c*/ 	.byte	0x04, 0x36
        /*006e*/ 	.short	(.L_21 - .L_20)
.L_20:
        /*0070*/ 	.word	0x00000008
.L_21:


//--------------------- .nv.callgraph             --------------------------
	.section	.nv.callgraph,"",@"SHT_CUDA_CALLGRAPH"
	.align	4
	.sectionentsize	8
	.align		4
        /*0000*/ 	.word	0x00000000
	.align		4
        /*0004*/ 	.word	0xffffffff
	.align		4
        /*0008*/ 	.word	0x00000000
	.align		4
        /*000c*/ 	.word	0xfffffffe
	.align		4
        /*0010*/ 	.word	0x00000000
	.align		4
        /*0014*/ 	.word	0xfffffffd
	.align		4
        /*0018*/ 	.word	0x00000000
	.align		4
        /*001c*/ 	.word	0xfffffffc


//--------------------- .text.default_function_kernel0 --------------------------
	.section	.text.default_function_kernel0,"ax",@progbits
	.align	128
        .global         default_function_kernel0
        .type           default_function_kernel0,@function
        .size           default_function_kernel0,(.L_x_55 - default_function_kernel0)
        .other          default_function_kernel0,@"STO_CUDA_ENTRY STV_DEFAULT"
default_function_kernel0:
.text.default_function_kernel0:
[----:B------:R-:W-:Y:S01]  /*0000*/  LDC R1, c[0x0][0x37c] ;  /* 0x0000df00ff017b82 */ /* 0x000fe20000000800 */
[----:B------:R-:W0:Y:S01]  /*0010*/  S2R R66, SR_TID.Y ;  /* 0x0000000000427919 */ /* 0x000e220000002200 */
[----:B------:R-:W-:Y:S02]  /*0020*/  HFMA2 R47, -RZ, RZ, 0, 5.9604644775390625e-08 ;  /* 0x00000001ff2f7431 */ /* 0x000fe400000001ff */
[----:B------:R-:W-:Y:S02]  /*0030*/  IMAD.MOV.U32 R45, RZ, RZ, 0x2 ;  /* 0x00000002ff2d7424 */ /* 0x000fe400078e00ff */
[----:B------:R-:W-:Y:S01]  /*0040*/  HFMA2 R39, -RZ, RZ, 0, 2.98023223876953125e-07 ;  /* 0x00000005ff277431 */ /* 0x000fe200000001ff */
[----:B------:R-:W1:Y:S01]  /*0050*/  S2R R27, SR_TID.Z ;  /* 0x00000000001b7919 */ /* 0x000e620000002300 */
[----:B------:R-:W-:Y:S02]  /*0060*/  HFMA2 R33, -RZ, RZ, 0, 5.36441802978515625e-07 ;  /* 0x00000009ff217431 */ /* 0x000fe400000001ff */
[----:B------:R-:W-:Y:S01]  /*0070*/  IMAD.MOV.U32 R41, RZ, RZ, 0x4 ;  /* 0x00000004ff297424 */ /* 0x000fe200078e00ff */
[----:B------:R-:W-:Y:S01]  /*0080*/  MOV R43, 0x3 ;  /* 0x00000003002b7802 */ /* 0x000fe20000000f00 */
[----:B------:R-:W2:Y:S01]  /*0090*/  S2R R23, SR_CTAID.Z ;  /* 0x0000000000177919 */ /* 0x000ea20000002700 */
[----:B------:R-:W-:Y:S01]  /*00a0*/  MOV R35, 0x7 ;  /* 0x0000000700237802 */ /* 0x000fe20000000f00 */
[----:B------:R-:W-:Y:S01]  /*00b0*/  IMAD.MOV.U32 R31, RZ, RZ, 0xa ;  /* 0x0000000aff1f7424 */ /* 0x000fe200078e00ff */
[----:B------:R-:W-:Y:S01]  /*00c0*/  LOP3.LUT R16, R16, 0xffffff7f, RZ, 0xc0, !PT ;  /* 0xffffff7f10107812 */ /* 0x000fe200078ec0ff */
[----:B------:R-:W-:Y:S01]  /*00d0*/  IMAD.MOV.U32 R29, RZ, RZ, -0x150 ;  /* 0xfffffeb0ff1d7424 */ /* 0x000fe200078e00ff */
[----:B------:R-:W3:Y:S01]  /*00e0*/  S2UR UR4, SR_CTAID.X ;  /* 0x00000000000479c3 */ /* 0x000ee20000002500 */
[----:B------:R-:W4:Y:S01]  /*00f0*/  LDCU.64 UR6, c[0x0][0x358] ;  /* 0x00006b00ff0677ac */ /* 0x000f220008000a00 */
[C---:B0-----:R-:W-:Y:S01]  /*0100*/  SHF.L.U32 R5, R66.reuse, 0x1, RZ ;  /* 0x0000000142057819 */ /* 0x041fe200000006ff */
[C---:B------:R-:W-:Y:S01]  /*0110*/  IMAD R0, R66.reuse, 0xd, RZ ;  /* 0x0000000d42007824 */ /* 0x040fe200078e02ff */
[----:B------:R-:W-:-:S02]  /*0120*/  ISETP.GE.U32.AND P2, PT, R66, 0x1b, PT ;  /* 0x0000001b4200780c */ /* 0x000fc40003f46070 */
[C---:B------:R-:W-:Y:S01]  /*0130*/  LOP3.LUT R8, R5.reuse, 0xffff, RZ, 0xc0, !PT ;  /* 0x0000ffff05087812 */ /* 0x040fe200078ec0ff */
[----:B------:R-:W-:Y:S01]  /*0140*/  VIADD R3, R5, 0x1 ;  /* 0x0000000105037836 */ /* 0x000fe20000000000 */
[C---:B------:R-:W-:Y:S01]  /*0150*/  LOP3.LUT R4, R0.reuse, 0xffff, RZ, 0xc0, !PT ;  /* 0x0000ffff00047812 */ /* 0x040fe200078ec0ff */
[----:B------:R-:W-:Y:S01]  /*0160*/  VIADD R59, R0, 0x3 ;  /* 0x00000003003b7836 */ /* 0x000fe20000000000 */
[----:B-1----:R-:W-:Y:S01]  /*0170*/  SHF.L.U32 R2, R27, 0x5, RZ ;  /* 0x000000051b027819 */ /* 0x002fe200000006ff */
[----:B------:R-:W-:Y:S01]  /*0180*/  IMAD R7, R8, 0x5556, RZ ;  /* 0x0000555608077824 */ /* 0x000fe200078e02ff */
[----:B------:R-:W-:Y:S01]  /*0190*/  LOP3.LUT R10, R3, 0xffff, RZ, 0xc0, !PT ;  /* 0x0000ffff030a7812 */ /* 0x000fe200078ec0ff */
[----:B------:R-:W-:Y:S01]  /*01a0*/  IMAD R54, R4, 0x2aab, RZ ;  /* 0x00002aab04367824 */ /* 0x000fe200078e02ff */
[----:B------:R-:W-:Y:S01]  /*01b0*/  SHF.L.U32 R18, R27, 0x2, RZ ;  /* 0x000000021b127819 */ /* 0x000fe200000006ff */
[----:B------:R-:W-:Y:S01]  /*01c0*/  IMAD R19, R8, 0xaab, RZ ;  /* 0x00000aab08137824 */ /* 0x000fe200078e02ff */
[-C--:B------:R-:W-:Y:S01]  /*01d0*/  LEA.HI R6, R7, R2.reuse, RZ, 0x10 ;  /* 0x0000000207067211 */ /* 0x080fe200078f80ff */
[----:B------:R-:W-:Y:S01]  /*01e0*/  IMAD R7, R10, 0x5556, RZ ;  /* 0x000055560a077824 */ /* 0x000fe200078e02ff */
[----:B------:R-:W-:Y:S01]  /*01f0*/  SHF.R.U32.HI R54, RZ, 0x10, R54 ;  /* 0x00000010ff367819 */ /* 0x000fe20000011636 */
[----:B------:R-:W-:Y:S01]  /*0200*/  VIADD R65, R0, 0x1 ;  /* 0x0000000100417836 */ /* 0x000fe20000000000 */
[----:B------:R-:W-:Y:S01]  /*0210*/  SHF.R.U32.HI R19, RZ, 0x10, R19 ;  /* 0x00000010ff137819 */ /* 0x000fe20000011613 */
[----:B------:R-:W-:Y:S01]  /*0220*/  IMAD R63, R10, 0xaab, RZ ;  /* 0x00000aab0a3f7824 */ /* 0x000fe200078e02ff */
[----:B------:R-:W-:Y:S01]  /*0230*/  LEA.HI R7, R7, R2, RZ, 0x10 ;  /* 0x0000000207077211 */ /* 0x000fe200078f80ff */
[----:B------:R-:W-:Y:S01]  /*0240*/  IMAD R2, R27, 0x74, R54 ;  /* 0x000000741b027824 */ /* 0x000fe200078e0236 */
[----:B------:R-:W-:Y:S01]  /*0250*/  ISETP.GT.U32.AND P0, PT, R6, 0x7f, PT ;  /* 0x0000007f0600780c */ /* 0x000fe20003f04070 */
[----:B------:R-:W-:Y:S01]  /*0260*/  IMAD.IADD R8, R18, 0x1, R19 ;  /* 0x0000000112087824 */ /* 0x000fe200078e0213 */
[----:B------:R-:W-:Y:S01]  /*0270*/  PRMT R6, R19, 0x9910, RZ ;  /* 0x0000991013067816 */ /* 0x000fe200000000ff */
[----:B------:R-:W-:Y:S01]  /*0280*/  VIADD R61, R0, 0x6 ;  /* 0x00000006003d7836 */ /* 0x000fe20000000000 */
[----:B------:R-:W-:Y:S01]  /*0290*/  ISETP.GT.U32.AND P6, PT, R2, 0x1cf, PT ;  /* 0x000001cf0200780c */ /* 0x000fe20003fc4070 */
[----:B------:R-:W-:Y:S01]  /*02a0*/  VIADD R55, R0, 0x9 ;  /* 0x0000000900377836 */ /* 0x000fe20000000000 */
[----:B------:R-:W-:Y:S01]  /*02b0*/  LOP3.LUT R2, R59, 0xffff, RZ, 0xc0, !PT ;  /* 0x0000ffff3b027812 */ /* 0x000fe200078ec0ff */
[----:B------:R-:W-:Y:S01]  /*02c0*/  IMAD R6, R6, 0x18, RZ ;  /* 0x0000001806067824 */ /* 0x000fe200078e02ff */
[----:B------:R-:W-:Y:S01]  /*02d0*/  LOP3.LUT R28, R65, 0xffff, RZ, 0xc0, !PT ;  /* 0x0000ffff411c7812 */ /* 0x000fe200078ec0ff */
[C---:B------:R-:W-:Y:S01]  /*02e0*/  VIADD R15, R0.reuse, 0xfffffea6 ;  /* 0xfffffea6000f7836 */ /* 0x040fe20000000000 */
[----:B------:R-:W-:Y:S01]  /*02f0*/  IADD3 R60, PT, PT, R0, 0x2, RZ ;  /* 0x00000002003c7810 */ /* 0x000fe20007ffe0ff */
[----:B------:R-:W-:Y:S01]  /*0300*/  IMAD R74, R2, 0x2aab, RZ ;  /* 0x00002aab024a7824 */ /* 0x000fe200078e02ff */
[----:B------:R-:W-:Y:S01]  /*0310*/  IADD3 R6, PT, PT, RZ, -R6, RZ ;  /* 0x80000006ff067210 */ /* 0x000fe20007ffe0ff */
[----:B------:R-:W-:Y:S01]  /*0320*/  IMAD R62, R28, 0x2aab, RZ ;  /* 0x00002aab1c3e7824 */ /* 0x000fe200078e02ff */
[----:B------:R-:W-:Y:S01]  /*0330*/  LOP3.LUT R17, R60, 0xffff, RZ, 0xc0, !PT ;  /* 0x0000ffff3c117812 */ /* 0x000fe200078ec0ff */
[C---:B------:R-:W-:Y:S01]  /*0340*/  VIADD R64, R0.reuse, 0x4 ;  /* 0x0000000400407836 */ /* 0x040fe20000000000 */
[----:B------:R-:W-:Y:S01]  /*0350*/  SHF.R.U32.HI R74, RZ, 0x10, R74 ;  /* 0x00000010ff4a7819 */ /* 0x000fe2000001164a */
[----:B------:R-:W-:Y:S01]  /*0360*/  VIADD R67, R0, 0x5 ;  /* 0x0000000500437836 */ /* 0x000fe20000000000 */
[----:B------:R-:W-:Y:S01]  /*0370*/  PRMT R6, R6, 0x7710, RZ ;  /* 0x0000771006067816 */ /* 0x000fe200000000ff */
[----:B------:R-:W-:Y:S01]  /*0380*/  IMAD R72, R17, 0x2aab, RZ ;  /* 0x00002aab11487824 */ /* 0x000fe200078e02ff */
[----:B------:R-:W-:Y:S01]  /*0390*/  SHF.R.U32.HI R63, RZ, 0x10, R63 ;  /* 0x00000010ff3f7819 */ /* 0x000fe2000001163f */
[----:B------:R-:W-:Y:S01]  /*03a0*/  IMAD R11, R27, 0x74, R74 ;  /* 0x000000741b0b7824 */ /* 0x000fe200078e024a */
[----:B------:R-:W-:Y:S01]  /*03b0*/  SHF.R.U32.HI R62, RZ, 0x10, R62 ;  /* 0x00000010ff3e7819 */ /* 0x000fe2000001163e */
[----:B------:R-:W-:Y:S01]  /*03c0*/  IMAD.IADD R21, R5, 0x1, R6 ;  /* 0x0000000105157824 */ /* 0x000fe200078e0206 */
[C---:B------:R-:W-:Y:S01]  /*03d0*/  IADD3 R6, PT, PT, R0.reuse, -0x15b, RZ ;  /* 0xfffffea500067810 */ /* 0x040fe20007ffe0ff */
[C---:B------:R-:W-:Y:S01]  /*03e0*/  VIADD R5, R0.reuse, 0xfffffea4 ;  /* 0xfffffea400057836 */ /* 0x040fe20000000000 */
[----:B------:R-:W-:Y:S01]  /*03f0*/  ISETP.GT.U32.AND P3, PT, R11, 0x1cf, PT ;  /* 0x000001cf0b00780c */ /* 0x000fe20003f64070 */
[C---:B------:R-:W-:Y:S01]  /*0400*/  VIADD R57, R0.reuse, 0x7 ;  /* 0x0000000700397836 */ /* 0x040fe20000000000 */
[----:B------:R-:W-:Y:S01]  /*0410*/  PRMT R11, R63, 0x9910, RZ ;  /* 0x000099103f0b7816 */ /* 0x000fe200000000ff */
[----:B------:R-:W-:Y:S01]  /*0420*/  VIADD R56, R0, 0x8 ;  /* 0x0000000800387836 */ /* 0x000fe20000000000 */
[----:B------:R-:W-:Y:S01]  /*0430*/  ISETP.GT.U32.OR P0, PT, R8, 0xf, P0 ;  /* 0x0000000f0800780c */ /* 0x000fe20000704470 */
[----:B------:R-:W-:Y:S01]  /*0440*/  IMAD R8, R27, 0x74, R62 ;  /* 0x000000741b087824 */ /* 0x000fe200078e023e */
[----:B------:R-:W-:Y:S01]  /*0450*/  SEL R51, R65, R6, !P2 ;  /* 0x0000000641337207 */ /* 0x000fe20005000000 */
[----:B------:R-:W-:Y:S01]  /*0460*/  IMAD R6, R11, 0x18, RZ ;  /* 0x000000180b067824 */ /* 0x000fe200078e02ff */
[----:B------:R-:W-:Y:S01]  /*0470*/  SHF.R.U32.HI R72, RZ, 0x10, R72 ;  /* 0x00000010ff487819 */ /* 0x000fe20000011648 */
[----:B------:R-:W-:Y:S01]  /*0480*/  VIADD R32, R0, 0xfffffeae ;  /* 0xfffffeae00207836 */ /* 0x000fe20000000000 */
[----:B------:R-:W-:Y:S01]  /*0490*/  ISETP.GT.U32.AND P5, PT, R8, 0x1cf, PT ;  /* 0x000001cf0800780c */ /* 0x000fe20003fa4070 */
[----:B------:R-:W-:Y:S01]  /*04a0*/  IMAD R24, R19, 0x240, RZ ;  /* 0x0000024013187824 */ /* 0x000fe200078e02ff */
[C---:B------:R-:W-:Y:S01]  /*04b0*/  IADD3 R8, PT, PT, R0.reuse, -0x156, RZ ;  /* 0xfffffeaa00087810 */ /* 0x040fe20007ffe0ff */
[----:B------:R-:W-:Y:S01]  /*04c0*/  IMAD R9, R27, 0x74, R72 ;  /* 0x000000741b097824 */ /* 0x000fe200078e0248 */
[----:B------:R-:W-:Y:S01]  /*04d0*/  IADD3 R20, PT, PT, R0, -0x153, RZ ;  /* 0xfffffead00147810 */ /* 0x000fe20007ffe0ff */
[----:B------:R-:W-:Y:S01]  /*04e0*/  IMAD.IADD R30, R18, 0x1, R63 ;  /* 0x00000001121e7824 */ /* 0x000fe200078e023f */
[----:B------:R-:W-:Y:S01]  /*04f0*/  IADD3 R6, PT, PT, RZ, -R6, RZ ;  /* 0x80000006ff067210 */ /* 0x000fe20007ffe0ff */
[----:B------:R-:W-:Y:S01]  /*0500*/  IMAD R58, R4, 0x2f15, RZ ;  /* 0x00002f15043a7824 */ /* 0x000fe200078e02ff */
[----:B------:R-:W-:Y:S01]  /*0510*/  SEL R11, R61, R8, !P2 ;  /* 0x000000083d0b7207 */ /* 0x000fe20005000000 */
[----:B------:R-:W-:Y:S01]  /*0520*/  IMAD R46, R17, 0xbc53, RZ ;  /* 0x0000bc53112e7824 */ /* 0x000fe200078e02ff */
[----:B------:R-:W-:Y:S01]  /*0530*/  SEL R8, R55, R20, !P2 ;  /* 0x0000001437087207 */ /* 0x000fe20005000000 */
[----:B------:R-:W-:Y:S01]  /*0540*/  IMAD R50, R28, 0xbc53, RZ ;  /* 0x0000bc531c327824 */ /* 0x000fe200078e02ff */
[----:B------:R-:W-:Y:S01]  /*0550*/  PRMT R20, R6, 0x7710, RZ ;  /* 0x0000771006147816 */ /* 0x000fe200000000ff */
[C---:B------:R-:W-:Y:S01]  /*0560*/  VIADD R6, R0.reuse, 0xfffffeb0 ;  /* 0xfffffeb000067836 */ /* 0x040fe20000000000 */
[----:B------:R-:W-:Y:S01]  /*0570*/  ISETP.GT.U32.AND P1, PT, R7, 0x7f, PT ;  /* 0x0000007f0700780c */ /* 0x000fe20003f24070 */
[----:B------:R-:W-:Y:S01]  /*0580*/  IMAD.MOV.U32 R7, RZ, RZ, 0x8 ;  /* 0x00000008ff077424 */ /* 0x000fe200078e00ff */
[----:B------:R-:W-:Y:S01]  /*0590*/  ISETP.GT.U32.AND P4, PT, R9, 0x1cf, PT ;  /* 0x000001cf0900780c */ /* 0x000fe20003f84070 */
[----:B------:R-:W-:Y:S01]  /*05a0*/  IMAD.MOV.U32 R9, RZ, RZ, -0x156 ;  /* 0xfffffeaaff097424 */ /* 0x000fe200078e00ff */
[----:B------:R-:W-:Y:S01]  /*05b0*/  IADD3 R14, PT, PT, R0, -0x159, RZ ;  /* 0xfffffea7000e7810 */ /* 0x000fe20007ffe0ff */
[----:B------:R-:W-:Y:S01]  /*05c0*/  IMAD R44, R2, 0xbc53, RZ ;  /* 0x0000bc53022c7824 */ /* 0x000fe200078e02ff */
[C---:B------:R-:W-:Y:S01]  /*05d0*/  IADD3 R13, PT, PT, R0.reuse, -0x158, RZ ;  /* 0xfffffea8000d7810 */ /* 0x040fe20007ffe0ff */
[----:B---3--:R-:W-:Y:S01]  /*05e0*/  USHF.L.U32 UR4, UR4, 0x2, URZ ;  /* 0x0000000204047899 */ /* 0x008fe200080006ff */
[----:B------:R-:W-:-:S02]  /*05f0*/  IADD3 R12, PT, PT, R0, -0x157, RZ ;  /* 0xfffffea9000c7810 */ /* 0x000fc40007ffe0ff */
[C---:B------:R-:W-:Y:S02]  /*0600*/  IADD3 R10, PT, PT, R0.reuse, -0x155, RZ ;  /* 0xfffffeab000a7810 */ /* 0x040fe40007ffe0ff */
[C---:B------:R-:W-:Y:S02]  /*0610*/  IADD3 R37, PT, PT, R0.reuse, -0x154, RZ ;  /* 0xfffffeac00257810 */ /* 0x040fe40007ffe0ff */
[----:B------:R-:W-:Y:S02]  /*0620*/  IADD3 R20, PT, PT, R3, R20, RZ ;  /* 0x0000001403147210 */ /* 0x000fe40007ffe0ff */
[----:B------:R-:W-:Y:S01]  /*0630*/  PRMT R26, R21, 0x9910, RZ ;  /* 0x00009910151a7816 */ /* 0x000fe200000000ff */
[----:B------:R-:W-:Y:S01]  /*0640*/  IMAD R21, R63, 0x240, RZ ;  /* 0x000002403f157824 */ /* 0x000fe200078e02ff */
[----:B------:R-:W-:Y:S01]  /*0650*/  SEL R48, R0, R5, !P2 ;  /* 0x0000000500307207 */ /* 0x000fe20005000000 */
[----:B------:R-:W-:Y:S01]  /*0660*/  IMAD.MOV.U32 R5, RZ, RZ, 0xb ;  /* 0x0000000bff057424 */ /* 0x000fe200078e00ff */
[----:B------:R-:W-:Y:S01]  /*0670*/  SEL R47, R47, 0xfffffea5, !P2 ;  /* 0xfffffea52f2f7807 */ /* 0x000fe20005000000 */
[----:B------:R-:W-:Y:S01]  /*0680*/  IMAD R26, R26, 0x3, RZ ;  /* 0x000000031a1a7824 */ /* 0x000fe200078e02ff */
[----:B------:R-:W-:-:S02]  /*0690*/  SEL R45, R45, 0xfffffea6, !P2 ;  /* 0xfffffea62d2d7807 */ /* 0x000fc40005000000 */
[----:B------:R-:W-:Y:S01]  /*06a0*/  SEL R43, R43, 0xfffffea7, !P2 ;  /* 0xfffffea72b2b7807 */ /* 0x000fe20005000000 */
[C---:B------:R-:W-:Y:S01]  /*06b0*/  IMAD R47, R66.reuse, 0xd, R47 ;  /* 0x0000000d422f7824 */ /* 0x040fe200078e022f */
[----:B------:R-:W-:Y:S02]  /*06c0*/  SEL R41, R41, 0xfffffea8, !P2 ;  /* 0xfffffea829297807 */ /* 0x000fe40005000000 */
[----:B------:R-:W-:Y:S01]  /*06d0*/  SEL R39, R39, 0xfffffea9, !P2 ;  /* 0xfffffea927277807 */ /* 0x000fe20005000000 */
[C---:B------:R-:W-:Y:S01]  /*06e0*/  IMAD R43, R66.reuse, 0xd, R43 ;  /* 0x0000000d422b7824 */ /* 0x040fe200078e022b */
[----:B------:R-:W-:Y:S02]  /*06f0*/  SEL R9, R9, 0x6, P2 ;  /* 0x0000000609097807 */ /* 0x000fe40001000000 */
[----:B------:R-:W-:Y:S01]  /*0700*/  SEL R35, R35, 0xfffffeab, !P2 ;  /* 0xfffffeab23237807 */ /* 0x000fe20005000000 */
[----:B------:R-:W-:Y:S01]  /*0710*/  IMAD R39, R66, 0xd, R39 ;  /* 0x0000000d42277824 */ /* 0x000fe200078e0227 */
[----:B------:R-:W-:-:S02]  /*0720*/  SEL R7, R7, 0xfffffeac, !P2 ;  /* 0xfffffeac07077807 */ /* 0x000fc40005000000 */
[----:B------:R-:W-:Y:S01]  /*0730*/  SEL R15, R60, R15, !P2 ;  /* 0x0000000f3c0f7207 */ /* 0x000fe20005000000 */
[----:B------:R-:W-:Y:S01]  /*0740*/  IMAD R35, R66, 0xd, R35 ;  /* 0x0000000d42237824 */ /* 0x000fe200078e0223 */
[----:B------:R-:W-:Y:S02]  /*0750*/  SEL R14, R59, R14, !P2 ;  /* 0x0000000e3b0e7207 */ /* 0x000fe40005000000 */
[----:B------:R-:W-:Y:S02]  /*0760*/  SEL R13, R64, R13, !P2 ;  /* 0x0000000d400d7207 */ /* 0x000fe40005000000 */
[----:B------:R-:W-:Y:S02]  /*0770*/  SEL R12, R67, R12, !P2 ;  /* 0x0000000c430c7207 */ /* 0x000fe40005000000 */
[----:B------:R-:W-:Y:S02]  /*0780*/  SEL R10, R57, R10, !P2 ;  /* 0x0000000a390a7207 */ /* 0x000fe40005000000 */
[----:B------:R-:W-:-:S02]  /*0790*/  SEL R37, R56, R37, !P2 ;  /* 0x0000002538257207 */ /* 0x000fc40005000000 */
[----:B------:R-:W-:Y:S02]  /*07a0*/  SEL R33, R33, 0xfffffead, !P2 ;  /* 0xfffffead21217807 */ /* 0x000fe40005000000 */
[----:B------:R-:W-:Y:S02]  /*07b0*/  PRMT R20, R20, 0x9910, RZ ;  /* 0x0000991014147816 */ /* 0x000fe400000000ff */
[C---:B------:R-:W-:Y:S01]  /*07c0*/  ISETP.GE.U32.AND P2, PT, R66.reuse, 0x1a, PT ;  /* 0x0000001a4200780c */ /* 0x040fe20003f46070 */
[----:B------:R-:W-:Y:S01]  /*07d0*/  IMAD R33, R66, 0xd, R33 ;  /* 0x0000000d42217824 */ /* 0x000fe200078e0221 */
[----:B------:R-:W-:Y:S02]  /*07e0*/  LOP3.LUT R34, R64, 0xffff, RZ, 0xc0, !PT ;  /* 0x0000ffff40227812 */ /* 0x000fe400078ec0ff */
[----:B--2---:R-:W-:Y:S01]  /*07f0*/  LEA R22, R23, R18, 0x4 ;  /* 0x0000001217167211 */ /* 0x004fe200078e20ff */
[----:B------:R-:W-:Y:S01]  /*0800*/  IMAD.MOV.U32 R23, RZ, RZ, R20 ;  /* 0x000000ffff177224 */ /* 0x000fe200078e0014 */
[----:B------:R-:W-:Y:S01]  /*0810*/  SEL R3, R5, 0xfffffeaf, !P2 ;  /* 0xfffffeaf05037807 */ /* 0x000fe20005000000 */
[C---:B------:R-:W-:Y:S01]  /*0820*/  VIADD R5, R0.reuse, 0xfffffeaf ;  /* 0xfffffeaf00057836 */ /* 0x040fe20000000000 */
[----:B------:R-:W-:Y:S01]  /*0830*/  IADD3 R53, PT, PT, R0, 0xa, RZ ;  /* 0x0000000a00357810 */ /* 0x000fe20007ffe0ff */
[----:B------:R-:W-:Y:S01]  /*0840*/  IMAD R82, R34, 0x2aab, RZ ;  /* 0x00002aab22527824 */ /* 0x000fe200078e02ff */
[C---:B------:R-:W-:Y:S01]  /*0850*/  IADD3 R52, PT, PT, R0.reuse, 0xb, RZ ;  /* 0x0000000b00347810 */ /* 0x040fe20007ffe0ff */
[----:B------:R-:W-:Y:S01]  /*0860*/  IMAD R23, R23, 0x3, RZ ;  /* 0x0000000317177824 */ /* 0x000fe200078e02ff */
[----:B------:R-:W-:Y:S01]  /*0870*/  IADD3 R49, PT, PT, R0, 0xc, RZ ;  /* 0x0000000c00317810 */ /* 0x000fe20007ffe0ff */
[----:B------:R-:W-:Y:S01]  /*0880*/  IMAD R42, R34, 0xbc53, RZ ;  /* 0x0000bc53222a7824 */ /* 0x000fe200078e02ff */
[----:B------:R-:W-:-:S02]  /*0890*/  IADD3 R25, PT, PT, R22, R19, RZ ;  /* 0x0000001316197210 */ /* 0x000fc40007ffe0ff */
[----:B------:R-:W-:Y:S02]  /*08a0*/  LOP3.LUT R19, R26, 0xffff, RZ, 0xc0, !PT ;  /* 0x0000ffff1a137812 */ /* 0x000fe400078ec0ff */
[----:B------:R-:W-:Y:S02]  /*08b0*/  SEL R31, R31, 0xfffffeae, !P2 ;  /* 0xfffffeae1f1f7807 */ /* 0x000fe40005000000 */
[----:B------:R-:W-:Y:S02]  /*08c0*/  SEL R32, R53, R32, !P2 ;  /* 0x0000002035207207 */ /* 0x000fe40005000000 */
[----:B------:R-:W-:Y:S02]  /*08d0*/  SEL R5, R52, R5, !P2 ;  /* 0x0000000534057207 */ /* 0x000fe40005000000 */
[----:B------:R-:W-:Y:S02]  /*08e0*/  SEL R6, R49, R6, !P2 ;  /* 0x0000000631067207 */ /* 0x000fe40005000000 */
[----:B------:R-:W-:-:S02]  /*08f0*/  SEL R29, R29, 0xc, P2 ;  /* 0x0000000c1d1d7807 */ /* 0x000fc40001000000 */
[----:B------:R-:W-:Y:S02]  /*0900*/  IADD3 R20, P2, PT, R24, R19, RZ ;  /* 0x0000001318147210 */ /* 0x000fe40007f5e0ff */
[----:B------:R-:W-:Y:S01]  /*0910*/  SHF.R.U32.HI R82, RZ, 0x10, R82 ;  /* 0x00000010ff527819 */ /* 0x000fe20000011652 */
[----:B------:R-:W-:Y:S01]  /*0920*/  IMAD R29, R66, 0xd, R29 ;  /* 0x0000000d421d7824 */ /* 0x000fe200078e021d */
[----:B------:R-:W-:Y:S01]  /*0930*/  LOP3.LUT R18, R23, 0xffff, RZ, 0xc0, !PT ;  /* 0x0000ffff17127812 */ /* 0x000fe200078ec0ff */
[----:B------:R-:W-:Y:S01]  /*0940*/  IMAD.X R19, RZ, RZ, RZ, P2 ;  /* 0x000000ffff137224 */ /* 0x000fe200010e06ff */
[----:B------:R-:W-:Y:S01]  /*0950*/  SHF.R.U32.HI R58, RZ, 0x16, R58 ;  /* 0x00000016ff3a7819 */ /* 0x000fe2000001163a */
[----:B------:R-:W-:Y:S01]  /*0960*/  IMAD R4, R27, 0x74, R82 ;  /* 0x000000741b047824 */ /* 0x000fe200078e0252 */
[----:B------:R-:W-:Y:S01]  /*0970*/  IADD3 R18, P2, PT, R21, R18, RZ ;  /* 0x0000001215127210 */ /* 0x000fe20007f5e0ff */
[----:B------:R-:W-:Y:S01]  /*0980*/  VIADD R29, R29, 0xfffffeaa ;  /* 0xfffffeaa1d1d7836 */ /* 0x000fe20000000000 */
[----:B------:R-:W-:-:S02]  /*0990*/  SHF.R.U32.HI R50, RZ, 0x18, R50 ;  /* 0x00000018ff327819 */ /* 0x000fc40000011632 */
[----:B------:R-:W-:Y:S02]  /*09a0*/  IADD3.X R17, PT, PT, RZ, RZ, RZ, P2, !PT ;  /* 0x000000ffff117210 */ /* 0x000fe400017fe4ff */
[----:B------:R-:W-:Y:S01]  /*09b0*/  ISETP.GT.U32.AND P2, PT, R4, 0x1cf, PT ;  /* 0x000001cf0400780c */ /* 0x000fe20003f44070 */
[C---:B------:R-:W-:Y:S01]  /*09c0*/  IMAD R4, R27.reuse, 0x2, R58 ;  /* 0x000000021b047824 */ /* 0x040fe200078e023a */
[C---:B------:R-:W-:Y:S01]  /*09d0*/  LEA R2, R27.reuse, R50, 0x1 ;  /* 0x000000321b027211 */ /* 0x040fe200078e08ff */
[----:B------:R-:W-:Y:S01]  /*09e0*/  IMAD R58, R58, 0xc40, RZ ;  /* 0x00000c403a3a7824 */ /* 0x000fe200078e02ff */
[----:B------:R-:W-:Y:S01]  /*09f0*/  SHF.R.U32.HI R46, RZ, 0x18, R46 ;  /* 0x00000018ff2e7819 */ /* 0x000fe2000001162e */
[----:B------:R-:W-:Y:S01]  /*0a00*/  IMAD R50, R50, 0xc40, RZ ;  /* 0x00000c4032327824 */ /* 0x000fe200078e02ff */
[----:B------:R-:W-:Y:S02]  /*0a10*/  ISETP.GT.U32.OR P6, PT, R4, 0x7, P6 ;  /* 0x000000070400780c */ /* 0x000fe400037c4470 */
[----:B------:R-:W-:Y:S01]  /*0a20*/  ISETP.GT.U32.OR P5, PT, R2, 0x7, P5 ;  /* 0x000000070200780c */ /* 0x000fe20002fa4470 */
[----:B------:R-:W-:Y:S01]  /*0a30*/  IMAD R4, R27, 0x2, R46 ;  /* 0x000000021b047824 */ /* 0x000fe200078e022e */
[----:B------:R-:W-:-:S02]  /*0a40*/  SHF.R.U32.HI R44, RZ, 0x18, R44 ;  /* 0x00000018ff2c7819 */ /* 0x000fc4000001162c */
[----:B------:R-:W-:Y:S02]  /*0a50*/  LOP3.LUT R2, R67, 0xffff, RZ, 0xc0, !PT ;  /* 0x0000ffff43027812 */ /* 0x000fe400078ec0ff */
[----:B------:R-:W-:Y:S02]  /*0a60*/  ISETP.GT.U32.OR P4, PT, R4, 0x7, P4 ;  /* 0x000000070400780c */ /* 0x000fe40002784470 */
[C---:B------:R-:W-:Y:S01]  /*0a70*/  LEA R28, R27.reuse, R44, 0x1 ;  /* 0x0000002c1b1c7211 */ /* 0x040fe200078e08ff */
[C---:B------:R-:W-:Y:S01]  /*0a80*/  IMAD R88, R2.reuse, 0x2aab, RZ ;  /* 0x00002aab02587824 */ /* 0x040fe200078e02ff */
[----:B------:R-:W-:Y:S01]  /*0a90*/  SHF.R.U32.HI R42, RZ, 0x18, R42 ;  /* 0x00000018ff2a7819 */ /* 0x000fe2000001162a */
[----:B------:R-:W-:Y:S01]  /*0aa0*/  IMAD R40, R2, 0xbc53, RZ ;  /* 0x0000bc5302287824 */ /* 0x000fe200078e02ff */
[----:B------:R-:W-:Y:S01]  /*0ab0*/  @P6 LOP3.LUT R16, R16, 0x80, RZ, 0xfc, !PT ;  /* 0x0000008010106812 */ /* 0x000fe200078efcff */
[----:B------:R-:W-:Y:S01]  /*0ac0*/  IMAD R44, R44, 0xc40, RZ ;  /* 0x00000c402c2c7824 */ /* 0x000fe200078e02ff */
[----:B------:R-:W-:Y:S01]  /*0ad0*/  ISETP.GT.U32.OR P3, PT, R28, 0x7, P3 ;  /* 0x000000071c00780c */ /* 0x000fe20001f64470 */
[----:B------:R-:W-:Y:S01]  /*0ae0*/  IMAD R2, R27, 0x2, R42 ;  /* 0x000000021b027824 */ /* 0x000fe200078e022a */
[----:B------:R-:W-:-:S02]  /*0af0*/  LOP3.LUT R16, R16, 0xfffffdff, RZ, 0xc0, !PT ;  /* 0xfffffdff10107812 */ /* 0x000fc400078ec0ff */
[----:B------:R-:W-:Y:S02]  /*0b00*/  LOP3.LUT R4, R61, 0xffff, RZ, 0xc0, !PT ;  /* 0x0000ffff3d047812 */ /* 0x000fe400078ec0ff */
[----:B------:R-:W-:Y:S02]  /*0b10*/  @P5 LOP3.LUT R16, R16, 0x200, RZ, 0xfc, !PT ;  /* 0x0000020010105812 */ /* 0x000fe400078efcff */
[----:B------:R-:W-:Y:S01]  /*0b20*/  ISETP.GT.U32.OR P2, PT, R2, 0x7, P2 ;  /* 0x000000070200780c */ /* 0x000fe20001744470 */
[----:B------:R-:W-:Y:S01]  /*0b30*/  IMAD R84, R4, 0x2aab, RZ ;  /* 0x00002aab04547824 */ /* 0x000fe200078e02ff */
[----:B------:R-:W-:Y:S01]  /*0b40*/  LOP3.LUT R16, R16, 0xfffff7ff, RZ, 0xc0, !PT ;  /* 0xfffff7ff10107812 */ /* 0x000fe200078ec0ff */
[----:B------:R-:W-:Y:S01]  /*0b50*/  IMAD R38, R4, 0xbc53, RZ ;  /* 0x0000bc5304267824 */ /* 0x000fe200078e02ff */
[----:B------:R-:W-:Y:S02]  /*0b60*/  SHF.R.U32.HI R88, RZ, 0x10, R88 ;  /* 0x00000010ff587819 */ /* 0x000fe40000011658 */
[----:B------:R-:W-:-:S02]  /*0b70*/  @P4 LOP3.LUT R16, R16, 0x800, RZ, 0xfc, !PT ;  /* 0x0000080010104812 */ /* 0x000fc400078efcff */
[----:B------:R-:W-:Y:S01]  /*0b80*/  SHF.R.U32.HI R40, RZ, 0x18, R40 ;  /* 0x00000018ff287819 */ /* 0x000fe20000011628 */
[C---:B------:R-:W-:Y:S01]  /*0b90*/  IMAD R4, R27.reuse, 0x74, R88 ;  /* 0x000000741b047824 */ /* 0x040fe200078e0258 */
[----:B------:R-:W-:Y:S02]  /*0ba0*/  LOP3.LUT R16, R16, 0xffffdfff, RZ, 0xc0, !PT ;  /* 0xffffdfff10107812 */ /* 0x000fe400078ec0ff */
[----:B------:R-:W-:Y:S01]  /*0bb0*/  LEA R2, R27, R40, 0x1 ;  /* 0x000000281b027211 */ /* 0x000fe200078e08ff */
[----:B------:R-:W-:Y:S01]  /*0bc0*/  IMAD R40, R40, 0xc40, RZ ;  /* 0x00000c4028287824 */ /* 0x000fe200078e02ff */
[----:B------:R-:W-:Y:S02]  /*0bd0*/  @P3 LOP3.LUT R16, R16, 0x2000, RZ, 0xfc, !PT ;  /* 0x0000200010103812 */ /* 0x000fe400078efcff */
[----:B------:R-:W-:Y:S02]  /*0be0*/  SHF.R.U32.HI R84, RZ, 0x10, R84 ;  /* 0x00000010ff547819 */ /* 0x000fe40000011654 */
[----:B------:R-:W-:-:S02]  /*0bf0*/  LOP3.LUT R16, R16, 0xf7ffffff, RZ, 0xc0, !PT ;  /* 0xf7ffffff10107812 */ /* 0x000fc400078ec0ff */
[----:B------:R-:W-:Y:S01]  /*0c00*/  ISETP.GT.U32.OR P1, PT, R30, 0xf, P1 ;  /* 0x0000000f1e00780c */ /* 0x000fe20000f24470 */
[C---:B------:R-:W-:Y:S01]  /*0c10*/  IMAD R30, R27.reuse, 0x74, R84 ;  /* 0x000000741b1e7824 */ /* 0x040fe200078e0254 */
[----:B------:R-:W-:Y:S02]  /*0c20*/  @P2 LOP3.LUT R16, R16, 0x8000000, RZ, 0xfc, !PT ;  /* 0x0800000010102812 */ /* 0x000fe400078efcff */
[----:B------:R-:W-:Y:S02]  /*0c30*/  ISETP.GT.U32.AND P2, PT, R4, 0x1cf, PT ;  /* 0x000001cf0400780c */ /* 0x000fe40003f44070 */
[----:B------:R-:W-:Y:S02]  /*0c40*/  SHF.R.U32.HI R38, RZ, 0x18, R38 ;  /* 0x00000018ff267819 */ /* 0x000fe40000011626 */
[----:B------:R-:W-:Y:S02]  /*0c50*/  ISETP.GT.U32.OR P2, PT, R2, 0x7, P2 ;  /* 0x000000070200780c */ /* 0x000fe40001744470 */
[----:B------:R-:W-:Y:S01]  /*0c60*/  LOP3.LUT R16, R16, 0xfbffffff, RZ, 0xc0, !PT ;  /* 0xfbffffff10107812 */ /* 0x000fe200078ec0ff */
[----:B------:R-:W-:Y:S01]  /*0c70*/  IMAD R28, R27, 0x2, R38 ;  /* 0x000000021b1c7824 */ /* 0x000fe200078e0226 */
[----:B------:R-:W-:Y:S01]  /*0c80*/  LOP3.LUT R2, R57, 0xffff, RZ, 0xc0, !PT ;  /* 0x0000ffff39027812 */ /* 0x000fe200078ec0ff */
[----:B------:R-:W-:Y:S01]  /*0c90*/  IMAD R38, R38, 0xc40, RZ ;  /* 0x00000c4026267824 */ /* 0x000fe200078e02ff */
[----:B------:R-:W-:-:S02]  /*0ca0*/  LOP3.LUT R4, R56, 0xffff, RZ, 0xc0, !PT ;  /* 0x0000ffff38047812 */ /* 0x000fc400078ec0ff */
[----:B------:R-:W-:Y:S01]  /*0cb0*/  IADD3 R22, PT, PT, R22, R63, RZ ;  /* 0x0000003f16167210 */ /* 0x000fe20007ffe0ff */
[----:B------:R-:W-:Y:S01]  /*0cc0*/  IMAD R86, R2, 0x2aab, RZ ;  /* 0x00002aab02567824 */ /* 0x000fe200078e02ff */
[----:B------:R-:W-:Y:S01]  /*0cd0*/  PRMT R73, R82, 0x9910, RZ ;  /* 0x0000991052497816 */ /* 0x000fe200000000ff */
[----:B------:R-:W-:Y:S01]  /*0ce0*/  IMAD R36, R2, 0xbc53, RZ ;  /* 0x0000bc5302247824 */ /* 0x000fe200078e02ff */
[----:B------:R-:W-:Y:S01]  /*0cf0*/  PRMT R54, R54, 0x9910, RZ ;  /* 0x0000991036367816 */ /* 0x000fe200000000ff */
[----:B------:R-:W-:Y:S01]  /*0d00*/  IMAD R34, R4, 0xbc53, RZ ;  /* 0x0000bc5304227824 */ /* 0x000fe200078e02ff */
[----:B------:R-:W-:Y:S01]  /*0d10*/  @P2 LOP3.LUT R16, R16, 0x4000000, RZ, 0xfc, !PT ;  /* 0x0400000010102812 */ /* 0x000fe200078efcff */
[----:B------:R-:W-:Y:S01]  /*0d20*/  IMAD R80, R4, 0x2aab, RZ ;  /* 0x00002aab04507824 */ /* 0x000fe200078e02ff */
[----:B------:R-:W-:Y:S01]  /*0d30*/  ISETP.GT.U32.AND P2, PT, R30, 0x1cf, PT ;  /* 0x000001cf1e00780c */ /* 0x000fe20003f44070 */
[----:B------:R-:W-:Y:S01]  /*0d40*/  IMAD R54, R54, 0x6, RZ ;  /* 0x0000000636367824 */ /* 0x000fe200078e02ff */
[----:B------:R-:W-:-:S02]  /*0d50*/  SHF.R.U32.HI R86, RZ, 0x10, R86 ;  /* 0x00000010ff567819 */ /* 0x000fc40000011656 */
[----:B------:R-:W-:Y:S02]  /*0d60*/  ISETP.GT.U32.OR P2, PT, R28, 0x7, P2 ;  /* 0x000000071c00780c */ /* 0x000fe40001744470 */
[----:B------:R-:W-:Y:S01]  /*0d70*/  LOP3.LUT R16, R16, 0xfdffffff, RZ, 0xc0, !PT ;  /* 0xfdffffff10107812 */ /* 0x000fe200078ec0ff */
[----:B------:R-:W-:Y:S01]  /*0d80*/  IMAD R4, R27, 0x74, R86 ;  /* 0x000000741b047824 */ /* 0x000fe200078e0256 */
[----:B------:R-:W-:Y:S02]  /*0d90*/  SHF.R.U32.HI R36, RZ, 0x18, R36 ;  /* 0x00000018ff247819 */ /* 0x000fe40000011624 */
[----:B------:R-:W-:Y:S02]  /*0da0*/  LOP3.LUT R28, R55, 0xffff, RZ, 0xc0, !PT ;  /* 0x0000ffff371c7812 */ /* 0x000fe400078ec0ff */
[C---:B------:R-:W-:Y:S01]  /*0db0*/  LEA R2, R27.reuse, R36, 0x1 ;  /* 0x000000241b027211 */ /* 0x040fe200078e08ff */
[----:B------:R-:W-:Y:S01]  /*0dc0*/  IMAD R36, R36, 0xc40, RZ ;  /* 0x00000c4024247824 */ /* 0x000fe200078e02ff */
[----:B------:R-:W-:Y:S01]  /*0dd0*/  SHF.R.U32.HI R80, RZ, 0x10, R80 ;  /* 0x00000010ff507819 */ /* 0x000fe20000011650 */
[C---:B------:R-:W-:Y:S01]  /*0de0*/  IMAD R30, R28.reuse, 0xbc53, RZ ;  /* 0x0000bc531c1e7824 */ /* 0x040fe200078e02ff */
[----:B------:R-:W-:Y:S01]  /*0df0*/  SHF.R.U32.HI R34, RZ, 0x18, R34 ;  /* 0x00000018ff227819 */ /* 0x000fe20000011622 */
[----:B------:R-:W-:Y:S01]  /*0e00*/  IMAD R78, R28, 0x2aab, RZ ;  /* 0x00002aab1c4e7824 */ /* 0x000fe200078e02ff */
[----:B------:R-:W-:Y:S01]  /*0e10*/  @P2 LOP3.LUT R16, R16, 0x2000000, RZ, 0xfc, !PT ;  /* 0x0200000010102812 */ /* 0x000fe200078efcff */
[----:B------:R-:W-:Y:S01]  /*0e20*/  IMAD R28, R27, 0x74, R80 ;  /* 0x000000741b1c7824 */ /* 0x000fe200078e0250 */
[----:B------:R-:W-:-:S02]  /*0e30*/  ISETP.GT.U32.AND P2, PT, R4, 0x1cf, PT ;  /* 0x000001cf0400780c */ /* 0x000fc40003f44070 */
[----:B------:R-:W-:Y:S02]  /*0e40*/  LOP3.LUT R16, R16, 0xfeffffff, RZ, 0xc0, !PT ;  /* 0xfeffffff10107812 */ /* 0x000fe400078ec0ff */
[----:B------:R-:W-:Y:S01]  /*0e50*/  ISETP.GT.U32.OR P2, PT, R2, 0x7, P2 ;  /* 0x000000070200780c */ /* 0x000fe20001744470 */
[C---:B------:R-:W-:Y:S01]  /*0e60*/  IMAD R2, R27.reuse, 0x2, R34 ;  /* 0x000000021b027824 */ /* 0x040fe200078e0222 */
[----:B------:R-:W-:Y:S02]  /*0e70*/  SHF.R.U32.HI R78, RZ, 0x10, R78 ;  /* 0x00000010ff4e7819 */ /* 0x000fe4000001164e */
[----:B------:R-:W-:Y:S02]  /*0e80*/  SHF.R.U32.HI R30, RZ, 0x18, R30 ;  /* 0x00000018ff1e7819 */ /* 0x000fe4000001161e */
[----:B------:R-:W-:Y:S01]  /*0e90*/  LOP3.LUT R4, R52, 0xffff, RZ, 0xc0, !PT ;  /* 0x0000ffff34047812 */ /* 0x000fe200078ec0ff */
[----:B------:R-:W-:Y:S01]  /*0ea0*/  IMAD R63, R27, 0x74, R78 ;  /* 0x000000741b3f7824 */ /* 0x000fe200078e024e */
[----:B------:R-:W-:-:S02]  /*0eb0*/  LOP3.LUT R37, R37, 0xffff, RZ, 0xc0, !PT ;  /* 0x0000ffff25257812 */ /* 0x000fc400078ec0ff */
[----:B------:R-:W-:Y:S01]  /*0ec0*/  IADD3 R33, PT, PT, R33, -0x156, RZ ;  /* 0xfffffeaa21217810 */ /* 0x000fe20007ffe0ff */
[----:B------:R-:W-:Y:S02]  /*0ed0*/  IMAD R70, R4, 0x2aab, RZ ;  /* 0x00002aab04467824 */ /* 0x000fe400078e02ff */
[----:B------:R-:W-:Y:S02]  /*0ee0*/  @P2 LOP3.LUT R16, R16, 0x1000000, RZ, 0xfc, !PT ;  /* 0x0100000010102812 */ /* 0x000fe400078efcff */
[----:B------:R-:W-:Y:S02]  /*0ef0*/  ISETP.GT.U32.AND P2, PT, R28, 0x1cf, PT ;  /* 0x000001cf1c00780c */ /* 0x000fe40003f44070 */
[----:B------:R-:W-:Y:S02]  /*0f00*/  LOP3.LUT R16, R16, 0xffbfffff, RZ, 0xc0, !PT ;  /* 0xffbfffff10107812 */ /* 0x000fe400078ec0ff */
[----:B------:R-:W-:Y:S02]  /*0f10*/  ISETP.GT.U32.OR P2, PT, R2, 0x7, P2 ;  /* 0x000000070200780c */ /* 0x000fe40001744470 */
[----:B------:R-:W-:-:S02]  /*0f20*/  LOP3.LUT R2, R53, 0xffff, RZ, 0xc0, !PT ;  /* 0x0000ffff35027812 */ /* 0x000fc400078ec0ff */
[----:B------:R-:W-:Y:S01]  /*0f30*/  LEA R28, R27, R30, 0x1 ;  /* 0x0000001e1b1c7211 */ /* 0x000fe200078e08ff */
[----:B------:R-:W-:Y:S01]  /*0f40*/  IMAD R30, R30, 0xc40, RZ ;  /* 0x00000c401e1e7824 */ /* 0x000fe200078e02ff */
[----:B------:R-:W-:Y:S01]  /*0f50*/  SHF.R.U32.HI R70, RZ, 0x10, R70 ;  /* 0x00000010ff467819 */ /* 0x000fe20000011646 */
[----:B------:R-:W-:-:S04]  /*0f60*/  IMAD R76, R2, 0x2aab, RZ ;  /* 0x00002aab024c7824 */ /* 0x000fc800078e02ff */
[----:B------:R-:W-:Y:S01]  /*0f70*/  IMAD R71, R27, 0x74, R70 ;  /* 0x000000741b477824 */ /* 0x000fe200078e0246 */
[----:B------:R-:W-:Y:S02]  /*0f80*/  SHF.R.U32.HI R76, RZ, 0x10, R76 ;  /* 0x00000010ff4c7819 */ /* 0x000fe4000001164c */
[----:B------:R-:W-:Y:S02]  /*0f90*/  @P2 LOP3.LUT R16, R16, 0x400000, RZ, 0xfc, !PT ;  /* 0x0040000010102812 */ /* 0x000fe400078efcff */
[----:B------:R-:W-:Y:S02]  /*0fa0*/  ISETP.GT.U32.AND P2, PT, R63, 0x1cf, PT ;  /* 0x000001cf3f00780c */ /* 0x000fe40003f44070 */
[----:B------:R-:W-:Y:S02]  /*0fb0*/  LOP3.LUT R63, R49, 0xffff, RZ, 0xc0, !PT ;  /* 0x0000ffff313f7812 */ /* 0x000fe400078ec0ff */
[----:B------:R-:W-:Y:S01]  /*0fc0*/  ISETP.GT.U32.OR P2, PT, R28, 0x7, P2 ;  /* 0x000000071c00780c */ /* 0x000fe20001744470 */
[----:B------:R-:W-:Y:S01]  /*0fd0*/  IMAD R28, R2, 0xbc53, RZ ;  /* 0x0000bc53021c7824 */ /* 0x000fe200078e02ff */
[----:B------:R-:W-:Y:S01]  /*0fe0*/  LOP3.LUT R16, R16, 0xff7fffff, RZ, 0xc0, !PT ;  /* 0xff7fffff10107812 */ /* 0x000fe200078ec0ff */
[----:B------:R-:W-:-:S02]  /*0ff0*/  IMAD R2, R4, 0xbc53, RZ ;  /* 0x0000bc5304027824 */ /* 0x000fc400078e02ff */
[C---:B------:R-:W-:Y:S01]  /*1000*/  IMAD R69, R63.reuse, 0xbc53, RZ ;  /* 0x0000bc533f457824 */ /* 0x040fe200078e02ff */
[----:B------:R-:W-:Y:S01]  /*1010*/  SHF.R.U32.HI R28, RZ, 0x18, R28 ;  /* 0x00000018ff1c7819 */ /* 0x000fe2000001161c */
[----:B------:R-:W-:Y:S01]  /*1020*/  IMAD R68, R63, 0x2aab, RZ ;  /* 0x00002aab3f447824 */ /* 0x000fe200078e02ff */
[----:B------:R-:W-:Y:S01]  /*1030*/  SHF.R.U32.HI R4, RZ, 0x18, R2 ;  /* 0x00000018ff047819 */ /* 0x000fe20000011602 */
[C---:B------:R-:W-:Y:S02]  /*1040*/  IMAD R63, R27.reuse, 0x74, R76 ;  /* 0x000000741b3f7824 */ /* 0x040fe400078e024c */
[----:B------:R-:W-:Y:S01]  /*1050*/  IMAD R2, R27, 0x2, R28 ;  /* 0x000000021b027824 */ /* 0x000fe200078e021c */
[----:B------:R-:W-:Y:S01]  /*1060*/  SHF.R.U32.HI R68, RZ, 0x10, R68 ;  /* 0x00000010ff447819 */ /* 0x000fe20000011644 */
[----:B------:R-:W-:Y:S01]  /*1070*/  IMAD R28, R28, 0xc40, RZ ;  /* 0x00000c401c1c7824 */ /* 0x000fe200078e02ff */
[----:B------:R-:W-:Y:S02]  /*1080*/  @P2 LOP3.LUT R16, R16, 0x800000, RZ, 0xfc, !PT ;  /* 0x0080000010102812 */ /* 0x000fe400078efcff */
[----:B------:R-:W-:-:S02]  /*1090*/  ISETP.GT.U32.AND P2, PT, R63, 0x1cf, PT ;  /* 0x000001cf3f00780c */ /* 0x000fc40003f44070 */
[----:B------:R-:W-:Y:S02]  /*10a0*/  LOP3.LUT R16, R16, 0xfff7ffff, RZ, 0xc0, !PT ;  /* 0xfff7ffff10107812 */ /* 0x000fe400078ec0ff */
[----:B------:R-:W-:Y:S02]  /*10b0*/  ISETP.GT.U32.OR P2, PT, R2, 0x7, P2 ;  /* 0x000000070200780c */ /* 0x000fe40001744470 */
[----:B------:R-:W-:Y:S01]  /*10c0*/  SHF.R.U32.HI R2, RZ, 0x18, R69 ;  /* 0x00000018ff027819 */ /* 0x000fe20000011645 */
[C---:B------:R-:W-:Y:S01]  /*10d0*/  IMAD R69, R27.reuse, 0x74, R68 ;  /* 0x000000741b457824 */ /* 0x040fe200078e0244 */
[----:B------:R-:W-:-:S09]  /*10e0*/  LEA R63, R27, R4, 0x1 ;  /* 0x000000041b3f7211 */ /* 0x000fd200078e08ff */
[----:B------:R-:W-:Y:S02]  /*10f0*/  @P2 LOP3.LUT R16, R16, 0x80000, RZ, 0xfc, !PT ;  /* 0x0008000010102812 */ /* 0x000fe400078efcff */
[----:B------:R-:W-:Y:S02]  /*1100*/  ISETP.GT.U32.AND P2, PT, R71, 0x1cf, PT ;  /* 0x000001cf4700780c */ /* 0x000fe40003f44070 */
[----:B------:R-:W-:Y:S02]  /*1110*/  PRMT R71, R74, 0x9910, RZ ;  /* 0x000099104a477816 */ /* 0x000fe400000000ff */
[----:B------:R-:W-:Y:S02]  /*1120*/  ISETP.GT.U32.OR P3, PT, R63, 0x7, P2 ;  /* 0x000000073f00780c */ /* 0x000fe40001764470 */
[----:B------:R-:W-:Y:S01]  /*1130*/  ISETP.GT.U32.AND P2, PT, R69, 0x1cf, PT ;  /* 0x000001cf4500780c */ /* 0x000fe20003f44070 */
[----:B------:R-:W-:Y:S01]  /*1140*/  IMAD R71, R71, 0x6, RZ ;  /* 0x0000000647477824 */ /* 0x000fe200078e02ff */
[----:B------:R-:W-:Y:S01]  /*1150*/  PRMT R69, R72, 0x9910, RZ ;  /* 0x0000991048457816 */ /* 0x000fe200000000ff */
[C---:B------:R-:W-:Y:S01]  /*1160*/  IMAD R72, R27.reuse, 0x30, R66 ;  /* 0x000000301b487824 */ /* 0x040fe200078e0242 */
[----:B------:R-:W-:Y:S01]  /*1170*/  LEA R63, R27, R2, 0x1 ;  /* 0x000000021b3f7211 */ /* 0x000fe200078e08ff */
[----:B------:R-:W-:Y:S01]  /*1180*/  IMAD R2, R2, 0xc40, RZ ;  /* 0x00000c4002027824 */ /* 0x000fe200078e02ff */
[----:B------:R-:W-:Y:S01]  /*1190*/  LOP3.LUT R16, R16, 0xfffdffff, RZ, 0xc0, !PT ;  /* 0xfffdffff10107812 */ /* 0x000fe200078ec0ff */
[----:B------:R-:W-:Y:S01]  /*11a0*/  IMAD R69, R69, 0x6, RZ ;  /* 0x0000000645457824 */ /* 0x000fe200078e02ff */
[----:B------:R-:W-:Y:S01]  /*11b0*/  ISETP.GT.U32.OR P2, PT, R63, 0x7, P2 ;  /* 0x000000073f00780c */ /* 0x000fe20001744470 */
[----:B------:R-:W-:Y:S01]  /*11c0*/  IMAD.SHL.U32 R72, R72, 0x2, RZ ;  /* 0x0000000248487824 */ /* 0x000fe200078e00ff */
[----:B------:R-:W-:-:S02]  /*11d0*/  PRMT R63, R62, 0x9910, RZ ;  /* 0x000099103e3f7816 */ /* 0x000fc400000000ff */
[----:B------:R-:W-:Y:S01]  /*11e0*/  IADD3 R75, PT, PT, RZ, -R69, RZ ;  /* 0x80000045ff4b7210 */ /* 0x000fe20007ffe0ff */
[----:B------:R-:W-:Y:S01]  /*11f0*/  IMAD R69, R73, 0x6, RZ ;  /* 0x0000000649457824 */ /* 0x000fe200078e02ff */
[C---:B------:R-:W-:Y:S01]  /*1200*/  ISETP.GT.U32.OR P0, PT, R72.reuse, 0x17f, P0 ;  /* 0x0000017f4800780c */ /* 0x040fe20000704470 */
[----:B------:R-:W-:Y:S01]  /*1210*/  IMAD.MOV R73, RZ, RZ, -R71 ;  /* 0x000000ffff497224 */ /* 0x000fe200078e0a47 */
[----:B------:R-:W-:Y:S01]  /*1220*/  PRMT R71, R75, 0x7710, RZ ;  /* 0x000077104b477816 */ /* 0x000fe200000000ff */
[----:B------:R-:W-:Y:S01]  /*1230*/  IMAD R63, R63, 0x6, RZ ;  /* 0x000000063f3f7824 */ /* 0x000fe200078e02ff */
[----:B------:R-:W-:Y:S01]  /*1240*/  ISETP.GT.U32.OR P1, PT, R72, 0x17e, P1 ;  /* 0x0000017e4800780c */ /* 0x000fe20000f24470 */
[----:B------:R-:W-:Y:S01]  /*1250*/  IMAD.MOV R69, RZ, RZ, -R69 ;  /* 0x000000ffff457224 */ /* 0x000fe200078e0a45 */
[----:B------:R-:W-:Y:S02]  /*1260*/  PRMT R72, R73, 0x7710, RZ ;  /* 0x0000771049487816 */ /* 0x000fe400000000ff */
[----:B------:R-:W-:-:S02]  /*1270*/  IADD3 R63, PT, PT, RZ, -R63, RZ ;  /* 0x8000003fff3f7210 */ /* 0x000fc40007ffe0ff */
[----:B------:R-:W-:Y:S02]  /*1280*/  IADD3 R60, PT, PT, R60, R71, RZ ;  /* 0x000000473c3c7210 */ /* 0x000fe40007ffe0ff */
[----:B------:R-:W-:Y:S02]  /*1290*/  IADD3 R59, PT, PT, R59, R72, RZ ;  /* 0x000000483b3b7210 */ /* 0x000fe40007ffe0ff */
[----:B------:R-:W-:Y:S02]  /*12a0*/  PRMT R71, R88, 0x9910, RZ ;  /* 0x0000991058477816 */ /* 0x000fe400000000ff */
[----:B------:R-:W-:Y:S02]  /*12b0*/  PRMT R69, R69, 0x7710, RZ ;  /* 0x0000771045457816 */ /* 0x000fe400000000ff */
[----:B------:R-:W-:Y:S02]  /*12c0*/  PRMT R72, R84, 0x9910, RZ ;  /* 0x0000991054487816 */ /* 0x000fe400000000ff */
[----:B------:R-:W-:-:S02]  /*12d0*/  PRMT R74, R63, 0x7710, RZ ;  /* 0x000077103f4a7816 */ /* 0x000fc400000000ff */
[----:B------:R-:W-:Y:S01]  /*12e0*/  IADD3 R64, PT, PT, R64, R69, RZ ;  /* 0x0000004540407210 */ /* 0x000fe20007ffe0ff */
[----:B------:R-:W-:Y:S01]  /*12f0*/  IMAD R69, R71, 0x6, RZ ;  /* 0x0000000647457824 */ /* 0x000fe200078e02ff */
[----:B------:R-:W-:Y:S01]  /*1300*/  PRMT R73, R86, 0x9910, RZ ;  /* 0x0000991056497816 */ /* 0x000fe200000000ff */
[----:B------:R-:W-:Y:S01]  /*1310*/  IMAD R71, R72, 0x6, RZ ;  /* 0x0000000648477824 */ /* 0x000fe200078e02ff */
[----:B------:R-:W-:Y:S02]  /*1320*/  IADD3 R65, PT, PT, R65, R74, RZ ;  /* 0x0000004a41417210 */ /* 0x000fe40007ffe0ff */
[----:B------:R-:W-:Y:S01]  /*1330*/  PRMT R74, R80, 0x9910, RZ ;  /* 0x00009910504a7816 */ /* 0x000fe200000000ff */
[----:B------:R-:W-:Y:S01]  /*1340*/  IMAD R72, R73, 0x6, RZ ;  /* 0x0000000649487824 */ /* 0x000fe200078e02ff */
[----:B------:R-:W-:Y:S01]  /*1350*/  PRMT R75, R78, 0x9910, RZ ;  /* 0x000099104e4b7816 */ /* 0x000fe200000000ff */
[----:B------:R-:W-:Y:S01]  /*1360*/  IMAD.MOV R73, RZ, RZ, -R69 ;  /* 0x000000ffff497224 */ /* 0x000fe200078e0a45 */
[----:B------:R-:W-:Y:S01]  /*1370*/  IADD3 R78, PT, PT, RZ, -R71, RZ ;  /* 0x80000047ff4e7210 */ /* 0x000fe20007ffe0ff */
[----:B------:R-:W-:Y:S01]  /*1380*/  IMAD R69, R74, 0x6, RZ ;  /* 0x000000064a457824 */ /* 0x000fe200078e02ff */
[----:B------:R-:W-:Y:S01]  /*1390*/  MOV R71, R75 ;  /* 0x0000004b00477202 */ /* 0x000fe20000000f00 */
[----:B------:R-:W-:Y:S01]  /*13a0*/  IMAD.MOV R72, RZ, RZ, -R72 ;  /* 0x000000ffff487224 */ /* 0x000fe200078e0a48 */
[----:B------:R-:W-:Y:S01]  /*13b0*/  PRMT R74, R73, 0x7710, RZ ;  /* 0x00007710494a7816 */ /* 0x000fe200000000ff */
[----:B------:R-:W-:Y:S01]  /*13c0*/  IMAD.MOV R69, RZ, RZ, -R69 ;  /* 0x000000ffff457224 */ /* 0x000fe200078e0a45 */
[----:B------:R-:W-:Y:S01]  /*13d0*/  PRMT R73, R76, 0x9910, RZ ;  /* 0x000099104c497816 */ /* 0x000fe200000000ff */
[----:B------:R-:W-:Y:S01]  /*13e0*/  IMAD R71, R71, 0x6, RZ ;  /* 0x0000000647477824 */ /* 0x000fe200078e02ff */
[----:B------:R-:W-:-:S02]  /*13f0*/  PRMT R72, R72, 0x7710, RZ ;  /* 0x0000771048487816 */ /* 0x000fc400000000ff */
[----:B------:R-:W-:Y:S02]  /*1400*/  PRMT R69, R69, 0x7710, RZ ;  /* 0x0000771045457816 */ /* 0x000fe400000000ff */
[----:B------:R-:W-:Y:S02]  /*1410*/  IADD3 R71, PT, PT, RZ, -R71, RZ ;  /* 0x80000047ff477210 */ /* 0x000fe40007ffe0ff */
[----:B------:R-:W-:Y:S01]  /*1420*/  IADD3 R57, PT, PT, R57, R72, RZ ;  /* 0x0000004839397210 */ /* 0x000fe20007ffe0ff */
[----:B------:R-:W-:Y:S01]  /*1430*/  IMAD.IADD R56, R56, 0x1, R69 ;  /* 0x0000000138387824 */ /* 0x000fe200078e0245 */
[----:B------:R-:W-:Y:S01]  /*1440*/  PRMT R72, R71, 0x7710, RZ ;  /* 0x0000771047487816 */ /* 0x000fe200000000ff */
[----:B------:R-:W-:Y:S01]  /*1450*/  IMAD R69, R73, 0x6, RZ ;  /* 0x0000000649457824 */ /* 0x000fe200078e02ff */
[C---:B------:R-:W-:Y:S01]  /*1460*/  LOP3.LUT R71, R48.reuse, 0xffff, RZ, 0xc0, !PT ;  /* 0x0000ffff30477812 */ /* 0x040fe200078ec0ff */
[----:B------:R-:W-:Y:S01]  /*1470*/  VIADD R48, R48, 0xfffffeaa ;  /* 0xfffffeaa30307836 */ /* 0x000fe20000000000 */
[----:B------:R-:W-:-:S02]  /*1480*/  IADD3 R55, PT, PT, R55, R72, RZ ;  /* 0x0000004837377210 */ /* 0x000fc40007ffe0ff */
[----:B------:R-:W-:Y:S01]  /*1490*/  PRMT R72, R70, 0x9910, RZ ;  /* 0x0000991046487816 */ /* 0x000fe200000000ff */
[----:B------:R-:W-:Y:S01]  /*14a0*/  IMAD R71, R71, 0xaaab, RZ ;  /* 0x0000aaab47477824 */ /* 0x000fe200078e02ff */
[----:B------:R-:W-:Y:S02]  /*14b0*/  IADD3 R70, PT, PT, RZ, -R69, RZ ;  /* 0x80000045ff467210 */ /* 0x000fe40007ffe0ff */
[----:B------:R-:W-:Y:S02]  /*14c0*/  @P3 LOP3.LUT R16, R16, 0x20000, RZ, 0xfc, !PT ;  /* 0x0002000010103812 */ /* 0x000fe400078efcff */
[----:B------:R-:W-:Y:S02]  /*14d0*/  PRMT R70, R70, 0x7710, RZ ;  /* 0x0000771046467816 */ /* 0x000fe400000000ff */
[----:B------:R-:W-:Y:S02]  /*14e0*/  SHF.R.U32.HI R69, RZ, 0x12, R71 ;  /* 0x00000012ff457819 */ /* 0x000fe40000011647 */
[----:B------:R-:W-:Y:S01]  /*14f0*/  PRMT R71, R68, 0x9910, RZ ;  /* 0x0000991044477816 */ /* 0x000fe200000000ff */
[----:B------:R-:W-:Y:S01]  /*1500*/  IMAD.IADD R53, R53, 0x1, R70 ;  /* 0x0000000135357824 */ /* 0x000fe200078e0246 */
[----:B------:R-:W-:Y:S01]  /*1510*/  IADD3 R70, PT, PT, RZ, -R54, RZ ;  /* 0x80000036ff467210 */ /* 0x000fe20007ffe0ff */
[----:B------:R-:W-:Y:S01]  /*1520*/  IMAD R68, R72, 0x6, RZ ;  /* 0x0000000648447824 */ /* 0x000fe200078e02ff */
[----:B------:R-:W-:Y:S01]  /*1530*/  PRMT R72, R69, 0x9910, RZ ;  /* 0x0000991045487816 */ /* 0x000fe200000000ff */
[----:B------:R-:W-:Y:S01]  /*1540*/  IMAD R54, R71, 0x6, RZ ;  /* 0x0000000647367824 */ /* 0x000fe200078e02ff */
[----:B------:R-:W-:-:S02]  /*1550*/  LOP3.LUT R69, R51, 0xffff, RZ, 0xc0, !PT ;  /* 0x0000ffff33457812 */ /* 0x000fc400078ec0ff */
[----:B------:R-:W-:Y:S02]  /*1560*/  PRMT R51, R70, 0x7710, RZ ;  /* 0x0000771046337816 */ /* 0x000fe400000000ff */
[----:B------:R-:W-:Y:S01]  /*1570*/  IADD3 R68, PT, PT, RZ, -R68, RZ ;  /* 0x80000044ff447210 */ /* 0x000fe20007ffe0ff */
[----:B------:R-:W-:Y:S01]  /*1580*/  IMAD R69, R69, 0xaaab, RZ ;  /* 0x0000aaab45457824 */ /* 0x000fe200078e02ff */
[----:B------:R-:W-:Y:S01]  /*1590*/  IADD3 R54, PT, PT, RZ, -R54, RZ ;  /* 0x80000036ff367210 */ /* 0x000fe20007ffe0ff */
[----:B------:R-:W-:Y:S01]  /*15a0*/  IMAD.IADD R51, R0, 0x1, R51 ;  /* 0x0000000100337824 */ /* 0x000fe200078e0233 */
[----:B------:R-:W-:Y:S01]  /*15b0*/  PRMT R71, R68, 0x7710, RZ ;  /* 0x0000771044477816 */ /* 0x000fe200000000ff */
[----:B------:R-:W-:Y:S01]  /*15c0*/  IMAD.MOV.U32 R68, RZ, RZ, R72 ;  /* 0x000000ffff447224 */ /* 0x000fe200078e0048 */
[----:B------:R-:W-:Y:S01]  /*15d0*/  PRMT R70, R54, 0x7710, RZ ;  /* 0x0000771036467816 */ /* 0x000fe200000000ff */
[----:B------:R-:W-:Y:S01]  /*15e0*/  IMAD R0, R27, 0x2b8, R0 ;  /* 0x000002b81b007824 */ /* 0x000fe200078e0200 */
[----:B------:R-:W-:Y:S01]  /*15f0*/  LOP3.LUT R51, R51, 0xffff, RZ, 0xc0, !PT ;  /* 0x0000ffff33337812 */ /* 0x000fe200078ec0ff */
[----:B------:R-:W-:Y:S01]  /*1600*/  IMAD R54, R68, 0x38, RZ ;  /* 0x0000003844367824 */ /* 0x000fe200078e02ff */
[----:B------:R-:W-:-:S02]  /*1610*/  SHF.R.U32.HI R68, RZ, 0x12, R69 ;  /* 0x00000012ff447819 */ /* 0x000fc40000011645 */
[----:B------:R-:W-:Y:S02]  /*1620*/  LOP3.LUT R69, R58, R51, RZ, 0xfc, !PT ;  /* 0x000000333a457212 */ /* 0x000fe400078efcff */
[----:B------:R-:W-:Y:S02]  /*1630*/  LOP3.LUT R54, R54, 0xffff, RZ, 0xc0, !PT ;  /* 0x0000ffff36367812 */ /* 0x000fe400078ec0ff */
[----:B------:R-:W-:Y:S02]  /*1640*/  LOP3.LUT R58, R15, 0xffff, RZ, 0xc0, !PT ;  /* 0x0000ffff0f3a7812 */ /* 0x000fe400078ec0ff */
[----:B------:R-:W-:Y:S02]  /*1650*/  PRMT R68, R68, 0x9910, RZ ;  /* 0x0000991044447816 */ /* 0x000fe400000000ff */
[----:B------:R-:W-:Y:S01]  /*1660*/  IADD3 R15, PT, PT, R54, R69, RZ ;  /* 0x00000045360f7210 */ /* 0x000fe20007ffe0ff */
[----:B------:R-:W-:Y:S01]  /*1670*/  IMAD R54, R58, 0xaaab, RZ ;  /* 0x0000aaab3a367824 */ /* 0x000fe200078e02ff */
[----:B------:R-:W-:-:S02]  /*1680*/  MOV R58, R68 ;  /* 0x00000044003a7202 */ /* 0x000fc40000000f00 */
[----:B------:R-:W-:Y:S02]  /*1690*/  LOP3.LUT P3, RZ, R51, UR4, RZ, 0xfc, !PT ;  /* 0x0000000433ff7c12 */ /* 0x000fe4000f86fcff */
[----:B------:R-:W-:Y:S02]  /*16a0*/  SHF.R.U32.HI R54, RZ, 0x12, R54 ;  /* 0x00000012ff367819 */ /* 0x000fe40000011636 */
[----:B------:R-:W-:Y:S01]  /*16b0*/  ISETP.LT.U32.OR P3, PT, R48, -0x150, !P3 ;  /* 0xfffffeb03000780c */ /* 0x000fe20005f61470 */
[----:B------:R-:W-:Y:S01]  /*16c0*/  IMAD R48, R58, 0x38, RZ ;  /* 0x000000383a307824 */ /* 0x000fe200078e02ff */
[----:B------:R-:W-:Y:S02]  /*16d0*/  LOP3.LUT R58, R14, 0xffff, RZ, 0xc0, !PT ;  /* 0x0000ffff0e3a7812 */ /* 0x000fe400078ec0ff */
[----:B------:R-:W-:Y:S02]  /*16e0*/  PRMT R54, R54, 0x9910, RZ ;  /* 0x0000991036367816 */ /* 0x000fe400000000ff */
[----:B------:R-:W-:Y:S01]  /*16f0*/  LOP3.LUT R14, R48, 0xffff, RZ, 0xc0, !PT ;  /* 0x0000ffff300e7812 */ /* 0x000fe200078ec0ff */
[----:B------:R-:W-:Y:S01]  /*1700*/  IMAD R48, R58, 0xaaab, RZ ;  /* 0x0000aaab3a307824 */ /* 0x000fe200078e02ff */
[----:B------:R-:W-:Y:S01]  /*1710*/  MOV R58, R54 ;  /* 0x00000036003a7202 */ /* 0x000fe20000000f00 */
[----:B------:R-:W-:Y:S01]  /*1720*/  IMAD R54, R66, 0xd, R45 ;  /* 0x0000000d42367824 */ /* 0x000fe200078e022d */
[----:B------:R-:W-:Y:S01]  /*1730*/  LOP3.LUT R65, R65, 0xffff, RZ, 0xc0, !PT ;  /* 0x0000ffff41417812 */ /* 0x000fe200078ec0ff */
[----:B------:R-:W-:Y:S01]  /*1740*/  IMAD R45, R46, 0xc40, RZ ;  /* 0x00000c402e2d7824 */ /* 0x000fe200078e02ff */
[----:B------:R-:W-:-:S02]  /*1750*/  SHF.R.U32.HI R48, RZ, 0x12, R48 ;  /* 0x00000012ff307819 */ /* 0x000fc40000011630 */
[----:B------:R-:W-:Y:S02]  /*1760*/  LOP3.LUT R60, R60, 0xffff, RZ, 0xc0, !PT ;  /* 0x0000ffff3c3c7812 */ /* 0x000fe400078ec0ff */
[----:B------:R-:W-:Y:S02]  /*1770*/  PRMT R48, R48, 0x9910, RZ ;  /* 0x0000991030307816 */ /* 0x000fe400000000ff */
[----:B------:R-:W-:Y:S02]  /*1780*/  LOP3.LUT R69, R50, R65, RZ, 0xfc, !PT ;  /* 0x0000004132457212 */ /* 0x000fe400078efcff */
[----:B------:R-:W-:Y:S01]  /*1790*/  IADD3 R50, PT, PT, R47, -0x156, RZ ;  /* 0xfffffeaa2f327810 */ /* 0x000fe20007ffe0ff */
[----:B------:R-:W-:Y:S01]  /*17a0*/  IMAD R47, R58, 0x38, RZ ;  /* 0x000000383a2f7824 */ /* 0x000fe200078e02ff */
[----:B------:R-:W-:Y:S01]  /*17b0*/  LOP3.LUT R46, R45, R60, RZ, 0xfc, !PT ;  /* 0x0000003c2d2e7212 */ /* 0x000fe200078efcff */
[----:B------:R-:W-:Y:S01]  /*17c0*/  IMAD.IADD R14, R14, 0x1, R69 ;  /* 0x000000010e0e7824 */ /* 0x000fe200078e0245 */
[----:B------:R-:W-:-:S02]  /*17d0*/  LOP3.LUT R58, R13, 0xffff, RZ, 0xc0, !PT ;  /* 0x0000ffff0d3a7812 */ /* 0x000fc400078ec0ff */
[----:B------:R-:W-:Y:S02]  /*17e0*/  MOV R45, R48 ;  /* 0x00000030002d7202 */ /* 0x000fe40000000f00 */
[----:B------:R-:W-:Y:S01]  /*17f0*/  LOP3.LUT R13, R47, 0xffff, RZ, 0xc0, !PT ;  /* 0x0000ffff2f0d7812 */ /* 0x000fe200078ec0ff */
[----:B------:R-:W-:Y:S01]  /*1800*/  IMAD R58, R58, 0xaaab, RZ ;  /* 0x0000aaab3a3a7824 */ /* 0x000fe200078e02ff */
[----:B------:R-:W-:Y:S01]  /*1810*/  LOP3.LUT R59, R59, 0xffff, RZ, 0xc0, !PT ;  /* 0x0000ffff3b3b7812 */ /* 0x000fe200078ec0ff */
[----:B------:R-:W-:Y:S01]  /*1820*/  IMAD R45, R45, 0x38, RZ ;  /* 0x000000382d2d7824 */ /* 0x000fe200078e02ff */
[----:B------:R-:W-:Y:S01]  /*1830*/  LOP3.LUT R48, R12, 0xffff, RZ, 0xc0, !PT ;  /* 0x0000ffff0c307812 */ /* 0x000fe200078ec0ff */
[----:B------:R-:W-:Y:S01]  /*1840*/  IMAD.IADD R13, R13, 0x1, R46 ;  /* 0x000000010d0d7824 */ /* 0x000fe200078e022e */
[----:B------:R-:W-:Y:S02]  /*1850*/  SHF.R.U32.HI R46, RZ, 0x12, R58 ;  /* 0x00000012ff2e7819 */ /* 0x000fe4000001163a */
[----:B------:R-:W-:-:S02]  /*1860*/  LOP3.LUT R45, R45, 0xffff, RZ, 0xc0, !PT ;  /* 0x0000ffff2d2d7812 */ /* 0x000fc400078ec0ff */
[----:B------:R-:W-:Y:S02]  /*1870*/  LOP3.LUT R44, R44, R59, RZ, 0xfc, !PT ;  /* 0x0000003b2c2c7212 */ /* 0x000fe400078efcff */
[----:B------:R-:W-:Y:S01]  /*1880*/  PRMT R47, R46, 0x9910, RZ ;  /* 0x000099102e2f7816 */ /* 0x000fe200000000ff */
[----:B------:R-:W-:Y:S01]  /*1890*/  IMAD R46, R66, 0xd, R41 ;  /* 0x0000000d422e7824 */ /* 0x000fe200078e0229 */
[----:B------:R-:W-:Y:S01]  /*18a0*/  IADD3 R12, PT, PT, R45, R44, RZ ;  /* 0x0000002c2d0c7210 */ /* 0x000fe20007ffe0ff */
[----:B------:R-:W-:Y:S01]  /*18b0*/  IMAD R44, R48, 0xaaab, RZ ;  /* 0x0000aaab302c7824 */ /* 0x000fe200078e02ff */
[----:B------:R-:W-:Y:S01]  /*18c0*/  LOP3.LUT R64, R64, 0xffff, RZ, 0xc0, !PT ;  /* 0x0000ffff40407812 */ /* 0x000fe200078ec0ff */
[----:B------:R-:W-:Y:S01]  /*18d0*/  VIADD R45, R43, 0xfffffeaa ;  /* 0xfffffeaa2b2d7836 */ /* 0x000fe20000000000 */
[----:B------:R-:W-:Y:S01]  /*18e0*/  IADD3 R46, PT, PT, R46, -0x156, RZ ;  /* 0xfffffeaa2e2e7810 */ /* 0x000fe20007ffe0ff */
[----:B------:R-:W-:Y:S01]  /*18f0*/  IMAD R41, R42, 0xc40, RZ ;  /* 0x00000c402a297824 */ /* 0x000fe200078e02ff */
[----:B------:R-:W-:Y:S01]  /*1900*/  SHF.R.U32.HI R44, RZ, 0x12, R44 ;  /* 0x00000012ff2c7819 */ /* 0x000fe2000001162c */
[----:B------:R-:W-:Y:S01]  /*1910*/  IMAD R43, R47, 0x38, RZ ;  /* 0x000000382f2b7824 */ /* 0x000fe200078e02ff */
[----:B------:R-:W-:-:S02]  /*1920*/  LOP3.LUT P6, RZ, R64, UR4, RZ, 0xfc, !PT ;  /* 0x0000000440ff7c12 */ /* 0x000fc4000f8cfcff */
[----:B------:R-:W-:Y:S02]  /*1930*/  LOP3.LUT R47, R11, 0xffff, RZ, 0xc0, !PT ;  /* 0x0000ffff0b2f7812 */ /* 0x000fe400078ec0ff */
[----:B------:R-:W-:Y:S02]  /*1940*/  LOP3.LUT R42, R41, R64, RZ, 0xfc, !PT ;  /* 0x00000040292a7212 */ /* 0x000fe400078efcff */
[----:B------:R-:W-:Y:S02]  /*1950*/  LOP3.LUT R11, R43, 0xffff, RZ, 0xc0, !PT ;  /* 0x0000ffff2b0b7812 */ /* 0x000fe400078ec0ff */
[----:B------:R-:W-:Y:S02]  /*1960*/  PRMT R41, R44, 0x9910, RZ ;  /* 0x000099102c297816 */ /* 0x000fe400000000ff */
[----:B------:R-:W-:Y:S02]  /*1970*/  P2R R62, PR, RZ, 0x1 ;  /* 0x00000001ff3e7803 */ /* 0x000fe40000000000 */
[----:B------:R-:W-:Y:S01]  /*1980*/  ISETP.LT.U32.OR P0, PT, R46, -0x150, !P6 ;  /* 0xfffffeb02e00780c */ /* 0x000fe20007701470 */
[----:B------:R-:W-:Y:S01]  /*1990*/  IMAD R41, R41, 0x38, RZ ;  /* 0x0000003829297824 */ /* 0x000fe200078e02ff */
[----:B------:R-:W-:-:S02]  /*19a0*/  LOP3.LUT R16, R16, 0xffff7fff, RZ, 0xc0, !PT ;  /* 0xffff7fff10107812 */ /* 0x000fc400078ec0ff */
[----:B------:R-:W-:Y:S02]  /*19b0*/  IADD3 R67, PT, PT, R67, R74, RZ ;  /* 0x0000004a43437210 */ /* 0x000fe40007ffe0ff */
[----:B------:R-:W-:Y:S01]  /*19c0*/  IADD3 R11, PT, PT, R11, R42, RZ ;  /* 0x0000002a0b0b7210 */ /* 0x000fe20007ffe0ff */
[----:B------:R-:W-:Y:S01]  /*19d0*/  IMAD R42, R47, 0xaaab, RZ ;  /* 0x0000aaab2f2a7824 */ /* 0x000fe200078e02ff */
[----:B------:R-:W-:Y:S02]  /*19e0*/  LOP3.LUT R43, R10, 0xffff, RZ, 0xc0, !PT ;  /* 0x0000ffff0a2b7812 */ /* 0x000fe400078ec0ff */
[----:B------:R-:W-:Y:S02]  /*19f0*/  CS2R R46, SRZ ;  /* 0x00000000002e7805 */ /* 0x000fe4000001ff00 */
[----:B------:R-:W-:Y:S02]  /*1a00*/  @P2 LOP3.LUT R16, R16, 0x8000, RZ, 0xfc, !PT ;  /* 0x0000800010102812 */ /* 0x000fe400078efcff */
[----:B------:R-:W-:Y:S01]  /*1a10*/  LOP3.LUT R67, R67, 0xffff, RZ, 0xc0, !PT ;  /* 0x0000ffff43437812 */ /* 0x000fe200078ec0ff */
[----:B------:R-:W-:Y:S01]  /*1a20*/  IMAD R43, R43, 0xaaab, RZ ;  /* 0x0000aaab2b2b7824 */ /* 0x000fe200078e02ff */
[----:B------:R-:W-:-:S02]  /*1a30*/  SHF.R.U32.HI R42, RZ, 0x12, R42 ;  /* 0x00000012ff2a7819 */ /* 0x000fc4000001162a */
[----:B------:R-:W-:Y:S02]  /*1a40*/  LOP3.LUT R10, R41, 0xffff, RZ, 0xc0, !PT ;  /* 0x0000ffff290a7812 */ /* 0x000fe400078ec0ff */
[----:B------:R-:W-:Y:S02]  /*1a50*/  LOP3.LUT R16, R16, 0xffffffbf, RZ, 0xc0, !PT ;  /* 0xffffffbf10107812 */ /* 0x000fe400078ec0ff */
[----:B------:R-:W-:Y:S02]  /*1a60*/  LOP3.LUT R41, R40, R67, RZ, 0xfc, !PT ;  /* 0x0000004328297212 */ /* 0x000fe400078efcff */
[----:B------:R-:W-:Y:S02]  /*1a70*/  IADD3 R40, PT, PT, R39, -0x156, RZ ;  /* 0xfffffeaa27287810 */ /* 0x000fe40007ffe0ff */
[----:B------:R-:W-:Y:S01]  /*1a80*/  LOP3.LUT P6, RZ, R67, UR4, RZ, 0xfc, !PT ;  /* 0x0000000443ff7c12 */ /* 0x000fe2000f8cfcff */
[----:B------:R-:W-:Y:S01]  /*1a90*/  IMAD.IADD R10, R10, 0x1, R41 ;  /* 0x000000010a0a7824 */ /* 0x000fe200078e0229 */
[----:B------:R-:W-:Y:S01]  /*1aa0*/  PRMT R78, R78, 0x7710, RZ ;  /* 0x000077104e4e7816 */ /* 0x000fe200000000ff */
[----:B------:R-:W-:Y:S01]  /*1ab0*/  IMAD R41, R66, 0xd, R9 ;  /* 0x0000000d42297824 */ /* 0x000fe200078e0209 */
[----:B------:R-:W-:-:S02]  /*1ac0*/  PRMT R42, R42, 0x9910, RZ ;  /* 0x000099102a2a7816 */ /* 0x000fc400000000ff */
[----:B------:R-:W-:Y:S02]  /*1ad0*/  @P0 LOP3.LUT R16, R16, 0x40, RZ, 0xfc, !PT ;  /* 0x0000004010100812 */ /* 0x000fe400078efcff */
[----:B------:R-:W-:Y:S01]  /*1ae0*/  SHF.R.U32.HI R39, RZ, 0x12, R43 ;  /* 0x00000012ff277819 */ /* 0x000fe2000001162b */
[----:B------:R-:W-:Y:S01]  /*1af0*/  IMAD R9, R42, 0x38, RZ ;  /* 0x000000382a097824 */ /* 0x000fe200078e02ff */
[----:B------:R-:W-:Y:S02]  /*1b00*/  ISETP.LT.U32.OR P0, PT, R40, -0x150, !P6 ;  /* 0xfffffeb02800780c */ /* 0x000fe40007701470 */
[----:B------:R-:W-:Y:S02]  /*1b10*/  IADD3 R61, PT, PT, R61, R78, RZ ;  /* 0x0000004e3d3d7210 */ /* 0x000fe40007ffe0ff */
[----:B------:R-:W-:Y:S01]  /*1b20*/  PRMT R42, R39, 0x9910, RZ ;  /* 0x00009910272a7816 */ /* 0x000fe200000000ff */
[----:B------:R-:W-:Y:S01]  /*1b30*/  IMAD R39, R37, 0xaaab, RZ ;  /* 0x0000aaab25277824 */ /* 0x000fe200078e02ff */
[----:B------:R-:W-:-:S02]  /*1b40*/  LOP3.LUT R61, R61, 0xffff, RZ, 0xc0, !PT ;  /* 0x0000ffff3d3d7812 */ /* 0x000fc400078ec0ff */
[----:B------:R-:W-:Y:S02]  /*1b50*/  MOV R37, R42 ;  /* 0x0000002a00257202 */ /* 0x000fe40000000f00 */
[----:B------:R-:W-:Y:S02]  /*1b60*/  LOP3.LUT R16, R16, 0xffffffdf, RZ, 0xc0, !PT ;  /* 0xffffffdf10107812 */ /* 0x000fe400078ec0ff */
[----:B------:R-:W-:Y:S01]  /*1b70*/  IADD3 R41, PT, PT, R41, -0x156, RZ ;  /* 0xfffffeaa29297810 */ /* 0x000fe20007ffe0ff */
[----:B------:R-:W-:Y:S01]  /*1b80*/  IMAD R37, R37, 0x38, RZ ;  /* 0x0000003825257824 */ /* 0x000fe200078e02ff */
[----:B------:R-:W-:Y:S02]  /*1b90*/  LOP3.LUT P6, RZ, R61, UR4, RZ, 0xfc, !PT ;  /* 0x000000043dff7c12 */ /* 0x000fe4000f8cfcff */
[----:B------:R-:W-:Y:S02]  /*1ba0*/  @P0 LOP3.LUT R16, R16, 0x20, RZ, 0xfc, !PT ;  /* 0x0000002010100812 */ /* 0x000fe400078efcff */
[----:B------:R-:W-:-:S02]  /*1bb0*/  LOP3.LUT R9, R9, 0xffff, RZ, 0xc0, !PT ;  /* 0x0000ffff09097812 */ /* 0x000fc400078ec0ff */
[----:B------:R-:W-:Y:S01]  /*1bc0*/  LOP3.LUT R38, R38, R61, RZ, 0xfc, !PT ;  /* 0x0000003d26267212 */ /* 0x000fe200078efcff */
[----:B------:R-:W-:Y:S01]  /*1bd0*/  VIADD R61, R61, UR4 ;  /* 0x000000043d3d7c36 */ /* 0x000fe20008000000 */
[----:B------:R-:W-:Y:S02]  /*1be0*/  LOP3.LUT R57, R57, 0xffff, RZ, 0xc0, !PT ;  /* 0x0000ffff39397812 */ /* 0x000fe400078ec0ff */
[----:B------:R-:W-:Y:S01]  /*1bf0*/  ISETP.LT.U32.OR P0, PT, R41, -0x150, !P6 ;  /* 0xfffffeb02900780c */ /* 0x000fe20007701470 */
[----:B------:R-:W-:Y:S01]  /*1c00*/  IMAD.IADD R9, R9, 0x1, R38 ;  /* 0x0000000109097824 */ /* 0x000fe200078e0226 */
[----:B------:R-:W-:Y:S02]  /*1c10*/  LOP3.LUT R37, R37, 0xffff, RZ, 0xc0, !PT ;  /* 0x0000ffff25257812 */ /* 0x000fe400078ec0ff */
[----:B------:R-:W-:Y:S02]  /*1c20*/  CS2R R40, SRZ ;  /* 0x0000000000287805 */ /* 0x000fe4000001ff00 */
[----:B------:R-:W-:-:S02]  /*1c30*/  LOP3.LUT R36, R36, R57, RZ, 0xfc, !PT ;  /* 0x0000003924247212 */ /* 0x000fc400078efcff */
[----:B------:R-:W-:Y:S02]  /*1c40*/  SHF.R.U32.HI R38, RZ, 0x12, R39 ;  /* 0x00000012ff267819 */ /* 0x000fe40000011627 */
[----:B------:R-:W-:Y:S02]  /*1c50*/  LOP3.LUT R39, R8, 0xffff, RZ, 0xc0, !PT ;  /* 0x0000ffff08277812 */ /* 0x000fe400078ec0ff */
[----:B------:R-:W-:Y:S01]  /*1c60*/  IADD3 R8, PT, PT, R37, R36, RZ ;  /* 0x0000002425087210 */ /* 0x000fe20007ffe0ff */
[----:B------:R-:W-:Y:S01]  /*1c70*/  VIADD R36, R35, 0xfffffeaa ;  /* 0xfffffeaa23247836 */ /* 0x000fe20000000000 */
[----:B------:R-:W-:Y:S01]  /*1c80*/  LOP3.LUT R16, R16, 0xffffffef, RZ, 0xc0, !PT ;  /* 0xffffffef10107812 */ /* 0x000fe200078ec0ff */
[----:B------:R-:W-:Y:S01]  /*1c90*/  IMAD R37, R66, 0xd, R7 ;  /* 0x0000000d42257824 */ /* 0x000fe200078e0207 */
[----:B------:R-:W-:Y:S01]  /*1ca0*/  LOP3.LUT P6, RZ, R57, UR4, RZ, 0xfc, !PT ;  /* 0x0000000439ff7c12 */ /* 0x000fe2000f8cfcff */
[----:B------:R-:W-:Y:S01]  /*1cb0*/  IMAD R7, R34, 0xc40, RZ ;  /* 0x00000c4022077824 */ /* 0x000fe200078e02ff */
[----:B------:R-:W-:Y:S01]  /*1cc0*/  @P0 LOP3.LUT R16, R16, 0x10, RZ, 0xfc, !PT ;  /* 0x0000001010100812 */ /* 0x000fe200078efcff */
[----:B------:R-:W-:Y:S01]  /*1cd0*/  IMAD R39, R39, 0xaaab, RZ ;  /* 0x0000aaab27277824 */ /* 0x000fe200078e02ff */
[----:B------:R-:W-:-:S02]  /*1ce0*/  ISETP.LT.U32.OR P0, PT, R36, -0x150, !P6 ;  /* 0xfffffeb02400780c */ /* 0x000fc40007701470 */
[----:B------:R-:W-:Y:S02]  /*1cf0*/  PRMT R38, R38, 0x9910, RZ ;  /* 0x0000991026267816 */ /* 0x000fe400000000ff */
[----:B------:R-:W-:Y:S02]  /*1d00*/  LOP3.LUT R56, R56, 0xffff, RZ, 0xc0, !PT ;  /* 0x0000ffff38387812 */ /* 0x000fe400078ec0ff */
[----:B------:R-:W-:Y:S01]  /*1d10*/  LOP3.LUT R16, R16, 0xfffffff7, RZ, 0xc0, !PT ;  /* 0xfffffff710107812 */ /* 0x000fe200078ec0ff */
[----:B------:R-:W-:Y:S01]  /*1d20*/  IMAD R35, R38, 0x38, RZ ;  /* 0x0000003826237824 */ /* 0x000fe200078e02ff */
[----:B------:R-:W-:Y:S02]  /*1d30*/  IADD3 R37, PT, PT, R37, -0x156, RZ ;  /* 0xfffffeaa25257810 */ /* 0x000fe40007ffe0ff */
[----:B------:R-:W-:Y:S02]  /*1d40*/  LOP3.LUT P6, RZ, R56, UR4, RZ, 0xfc, !PT ;  /* 0x0000000438ff7c12 */ /* 0x000fe4000f8cfcff */
[----:B------:R-:W-:-:S02]  /*1d50*/  LOP3.LUT R38, R32, 0xffff, RZ, 0xc0, !PT ;  /* 0x0000ffff20267812 */ /* 0x000fc400078ec0ff */
[----:B------:R-:W-:Y:S02]  /*1d60*/  @P0 LOP3.LUT R16, R16, 0x8, RZ, 0xfc, !PT ;  /* 0x0000000810100812 */ /* 0x000fe400078efcff */
[----:B------:R-:W-:Y:S02]  /*1d70*/  LOP3.LUT R35, R35, 0xffff, RZ, 0xc0, !PT ;  /* 0x0000ffff23237812 */ /* 0x000fe400078ec0ff */
[----:B------:R-:W-:Y:S02]  /*1d80*/  LOP3.LUT R32, R7, R56, RZ, 0xfc, !PT ;  /* 0x0000003807207212 */ /* 0x000fe400078efcff */
[----:B------:R-:W-:Y:S02]  /*1d90*/  ISETP.LT.U32.OR P0, PT, R37, -0x150, !P6 ;  /* 0xfffffeb02500780c */ /* 0x000fe40007701470 */
[----:B------:R-:W-:Y:S02]  /*1da0*/  SHF.R.U32.HI R34, RZ, 0x12, R39 ;  /* 0x00000012ff227819 */ /* 0x000fe40000011627 */
[----:B------:R-:W-:Y:S01]  /*1db0*/  IADD3 R7, PT, PT, R35, R32, RZ ;  /* 0x0000002023077210 */ /* 0x000fe20007ffe0ff */
[----:B------:R-:W-:Y:S01]  /*1dc0*/  IMAD R32, R38, 0xaaab, RZ ;  /* 0x0000aaab26207824 */ /* 0x000fe200078e02ff */
[----:B------:R-:W-:-:S02]  /*1dd0*/  LOP3.LUT R55, R55, 0xffff, RZ, 0xc0, !PT ;  /* 0x0000ffff37377812 */ /* 0x000fc400078ec0ff */
[----:B------:R-:W-:Y:S02]  /*1de0*/  CS2R R38, SRZ ;  /* 0x0000000000267805 */ /* 0x000fe4000001ff00 */
[----:B------:R-:W-:Y:S02]  /*1df0*/  LOP3.LUT R35, R5, 0xffff, RZ, 0xc0, !PT ;  /* 0x0000ffff05237812 */ /* 0x000fe400078ec0ff */
[----:B------:R-:W-:Y:S02]  /*1e00*/  PRMT R34, R34, 0x9910, RZ ;  /* 0x0000991022227816 */ /* 0x000fe400000000ff */
[----:B------:R-:W-:Y:S01]  /*1e10*/  LOP3.LUT P6, RZ, R55, UR4, RZ, 0xfc, !PT ;  /* 0x0000000437ff7c12 */ /* 0x000fe2000f8cfcff */
[----:B------:R-:W-:Y:S01]  /*1e20*/  IMAD R35, R35, 0xaaab, RZ ;  /* 0x0000aaab23237824 */ /* 0x000fe200078e02ff */
[----:B------:R-:W-:Y:S01]  /*1e30*/  LOP3.LUT R16, R16, 0xfffffffb, RZ, 0xc0, !PT ;  /* 0xfffffffb10107812 */ /* 0x000fe200078ec0ff */
[----:B------:R-:W-:Y:S01]  /*1e40*/  IMAD R5, R34, 0x38, RZ ;  /* 0x0000003822057824 */ /* 0x000fe200078e02ff */
[----:B------:R-:W-:-:S02]  /*1e50*/  SHF.R.U32.HI R32, RZ, 0x12, R32 ;  /* 0x00000012ff207819 */ /* 0x000fc40000011620 */
[----:B------:R-:W-:Y:S02]  /*1e60*/  IADD3 R51, PT, PT, R51, UR4, RZ ;  /* 0x0000000433337c10 */ /* 0x000fe4000fffe0ff */
[----:B------:R-:W-:Y:S02]  /*1e70*/  P2R R63, PR, RZ, 0x2 ;  /* 0x00000002ff3f7803 */ /* 0x000fe40000000000 */
[----:B------:R-:W-:Y:S02]  /*1e80*/  ISETP.LT.U32.OR P1, PT, R33, -0x150, !P6 ;  /* 0xfffffeb02100780c */ /* 0x000fe40007721470 */
[----:B------:R-:W-:Y:S02]  /*1e90*/  @P0 LOP3.LUT R16, R16, 0x4, RZ, 0xfc, !PT ;  /* 0x0000000410100812 */ /* 0x000fe400078efcff */
[----:B------:R-:W-:Y:S02]  /*1ea0*/  LOP3.LUT P5, RZ, R65, UR4, RZ, 0xfc, !PT ;  /* 0x0000000441ff7c12 */ /* 0x000fe4000f8afcff */
[----:B------:R-:W-:-:S02]  /*1eb0*/  PRMT R34, R32, 0x9910, RZ ;  /* 0x0000991020227816 */ /* 0x000fc400000000ff */
[----:B------:R-:W-:Y:S02]  /*1ec0*/  ISETP.GT.U32.OR P3, PT, R51, 0x38, P3 ;  /* 0x000000383300780c */ /* 0x000fe40001f64470 */
[----:B------:R-:W-:Y:S02]  /*1ed0*/  SHF.R.U32.HI R32, RZ, 0x12, R35 ;  /* 0x00000012ff207819 */ /* 0x000fe40000011623 */
[----:B------:R-:W-:Y:S02]  /*1ee0*/  P2R R35, PR, RZ, 0x2 ;  /* 0x00000002ff237803 */ /* 0x000fe40000000000 */
[----:B------:R-:W-:Y:S02]  /*1ef0*/  LOP3.LUT P1, RZ, R16, 0x20, RZ, 0xc0, !PT ;  /* 0x0000002010ff7812 */ /* 0x000fe4000782c0ff */
[----:B------:R-:W-:Y:S02]  /*1f00*/  ISETP.LT.U32.OR P5, PT, R50, -0x150, !P5 ;  /* 0xfffffeb03200780c */ /* 0x000fe40006fa1470 */
[----:B------:R-:W-:-:S02]  /*1f10*/  IADD3 R65, PT, PT, R65, UR4, RZ ;  /* 0x0000000441417c10 */ /* 0x000fc4000fffe0ff */
[----:B------:R-:W-:Y:S02]  /*1f20*/  P2R R33, PR, RZ, 0x2 ;  /* 0x00000002ff217803 */ /* 0x000fe40000000000 */
[----:B------:R-:W-:Y:S02]  /*1f30*/  LOP3.LUT P1, RZ, R16, 0x40, RZ, 0xc0, !PT ;  /* 0x0000004010ff7812 */ /* 0x000fe4000782c0ff */
[----:B------:R-:W-:Y:S02]  /*1f40*/  ISETP.GT.U32.OR P5, PT, R65, 0x38, P5 ;  /* 0x000000384100780c */ /* 0x000fe40002fa4470 */
[----:B------:R-:W-:Y:S02]  /*1f50*/  IADD3 R54, PT, PT, R54, -0x156, RZ ;  /* 0xfffffeaa36367810 */ /* 0x000fe40007ffe0ff */
[----:B------:R-:W-:Y:S02]  /*1f60*/  LOP3.LUT P4, RZ, R60, UR4, RZ, 0xfc, !PT ;  /* 0x000000043cff7c12 */ /* 0x000fe4000f88fcff */
[----:B------:R-:W-:-:S02]  /*1f70*/  LOP3.LUT R16, R16, 0xffefffff, RZ, 0xc0, !PT ;  /* 0xffefffff10107812 */ /* 0x000fc400078ec0ff */
[----:B------:R-:W-:Y:S02]  /*1f80*/  ISETP.LT.U32.OR P4, PT, R54, -0x150, !P4 ;  /* 0xfffffeb03600780c */ /* 0x000fe40006781470 */
[----:B------:R-:W-:Y:S02]  /*1f90*/  @P3 LOP3.LUT R16, R16, 0x100000, RZ, 0xfc, !PT ;  /* 0x0010000010103812 */ /* 0x000fe400078efcff */
[----:B------:R-:W-:Y:S02]  /*1fa0*/  IADD3 R60, PT, PT, R60, UR4, RZ ;  /* 0x000000043c3c7c10 */ /* 0x000fe4000fffe0ff */
[----:B------:R-:W-:Y:S02]  /*1fb0*/  LOP3.LUT R16, R16, 0xfffbffff, RZ, 0xc0, !PT ;  /* 0xfffbffff10107812 */ /* 0x000fe400078ec0ff */
[----:B------:R-:W-:Y:S02]  /*1fc0*/  ISETP.GT.U32.OR P4, PT, R60, 0x38, P4 ;  /* 0x000000383c00780c */ /* 0x000fe40002784470 */
[C---:B------:R-:W-:Y:S01]  /*1fd0*/  LOP3.LUT P2, RZ, R59.reuse, UR4, RZ, 0xfc, !PT ;  /* 0x000000043bff7c12 */ /* 0x040fe2000f84fcff */
[----:B------:R-:W-:Y:S01]  /*1fe0*/  VIADD R59, R59, UR4 ;  /* 0x000000043b3b7c36 */ /* 0x000fe20008000000 */
[----:B------:R-:W-:-:S02]  /*1ff0*/  @P5 LOP3.LUT R16, R16, 0x40000, RZ, 0xfc, !PT ;  /* 0x0004000010105812 */ /* 0x000fc400078efcff */
[----:B------:R-:W-:Y:S02]  /*2000*/  ISETP.LT.U32.OR P2, PT, R45, -0x150, !P2 ;  /* 0xfffffeb02d00780c */ /* 0x000fe40005741470 */
[C---:B------:R-:W-:Y:S02]  /*2010*/  LOP3.LUT P5, RZ, R16.reuse, 0x4, RZ, 0xc0, !PT ;  /* 0x0000000410ff7812 */ /* 0x040fe400078ac0ff */
[----:B------:R-:W-:Y:S02]  /*2020*/  LOP3.LUT R16, R16, 0xfffeffff, RZ, 0xc0, !PT ;  /* 0xfffeffff10107812 */ /* 0x000fe400078ec0ff */
[----:B------:R-:W-:Y:S02]  /*2030*/  ISETP.GT.U32.OR P2, PT, R59, 0x38, P2 ;  /* 0x000000383b00780c */ /* 0x000fe40001744470 */
[----:B------:R-:W-:Y:S02]  /*2040*/  @P4 LOP3.LUT R16, R16, 0x10000, RZ, 0xfc, !PT ;  /* 0x0001000010104812 */ /* 0x000fe400078efcff */
[----:B------:R-:W-:-:S02]  /*2050*/  IADD3 R64, PT, PT, R64, UR4, RZ ;  /* 0x0000000440407c10 */ /* 0x000fc4000fffe0ff */
[C---:B------:R-:W-:Y:S02]  /*2060*/  LOP3.LUT P4, RZ, R16.reuse, 0x8, RZ, 0xc0, !PT ;  /* 0x0000000810ff7812 */ /* 0x040fe4000788c0ff */
[----:B------:R-:W-:Y:S02]  /*2070*/  LOP3.LUT R16, R16, 0xffffbfff, RZ, 0xc0, !PT ;  /* 0xffffbfff10107812 */ /* 0x000fe400078ec0ff */
[----:B------:R-:W-:Y:S02]  /*2080*/  ISETP.GT.U32.OR P1, PT, R64, 0x38, P1 ;  /* 0x000000384000780c */ /* 0x000fe40000f24470 */
[----:B------:R-:W-:Y:S02]  /*2090*/  IADD3 R67, PT, PT, R67, UR4, RZ ;  /* 0x0000000443437c10 */ /* 0x000fe4000fffe0ff */
[----:B------:R-:W-:Y:S02]  /*20a0*/  @P2 LOP3.LUT R16, R16, 0x4000, RZ, 0xfc, !PT ;  /* 0x0000400010102812 */ /* 0x000fe400078efcff */
[----:B------:R-:W-:-:S02]  /*20b0*/  IADD3 R57, PT, PT, R57, UR4, RZ ;  /* 0x0000000439397c10 */ /* 0x000fc4000fffe0ff */
[C---:B------:R-:W-:Y:S02]  /*20c0*/  LOP3.LUT P2, RZ, R16.reuse, 0x10, RZ, 0xc0, !PT ;  /* 0x0000001010ff7812 */ /* 0x040fe4000784c0ff */
[----:B------:R-:W-:Y:S02]  /*20d0*/  LOP3.LUT R16, R16, 0xffffefff, RZ, 0xc0, !PT ;  /* 0xffffefff10107812 */ /* 0x000fe400078ec0ff */
[----:B------:R-:W-:Y:S02]  /*20e0*/  ISETP.GT.U32.OR P2, PT, R61, 0x38, P2 ;  /* 0x000000383d00780c */ /* 0x000fe40001744470 */
[----:B------:R-:W-:Y:S02]  /*20f0*/  @P1 LOP3.LUT R16, R16, 0x1000, RZ, 0xfc, !PT ;  /* 0x0000100010101812 */ /* 0x000fe400078efcff */
[----:B------:R-:W-:Y:S02]  /*2100*/  ISETP.NE.AND P1, PT, R33, RZ, PT ;  /* 0x000000ff2100720c */ /* 0x000fe40003f25270 */
[----:B------:R-:W-:-:S02]  /*2110*/  LOP3.LUT R16, R16, 0xfffffbff, RZ, 0xc0, !PT ;  /* 0xfffffbff10107812 */ /* 0x000fc400078ec0ff */
[----:B------:R-:W-:Y:S02]  /*2120*/  ISETP.GT.U32.OR P1, PT, R67, 0x38, P1 ;  /* 0x000000384300780c */ /* 0x000fe40000f24470 */
[----:B------:R-:W-:Y:S02]  /*2130*/  ISETP.GT.U32.OR P4, PT, R57, 0x38, P4 ;  /* 0x000000383900780c */ /* 0x000fe40002784470 */
[----:B------:R-:W-:Y:S02]  /*2140*/  IADD3 R56, PT, PT, R56, UR4, RZ ;  /* 0x0000000438387c10 */ /* 0x000fe4000fffe0ff */
[----:B------:R-:W-:Y:S02]  /*2150*/  LOP3.LUT R5, R5, 0xffff, RZ, 0xc0, !PT ;  /* 0x0000ffff05057812 */ /* 0x000fe400078ec0ff */
[----:B------:R-:W-:Y:S01]  /*2160*/  LOP3.LUT R30, R30, R55, RZ, 0xfc, !PT ;  /* 0x000000371e1e7212 */ /* 0x000fe200078efcff */
[----:B------:R-:W-:Y:S01]  /*2170*/  VIADD R55, R55, UR4 ;  /* 0x0000000437377c36 */ /* 0x000fe20008000000 */
[----:B------:R-:W-:-:S02]  /*2180*/  PRMT R32, R32, 0x9910, RZ ;  /* 0x0000991020207816 */ /* 0x000fc400000000ff */
[----:B------:R-:W-:Y:S01]  /*2190*/  LOP3.LUT R36, R6, 0xffff, RZ, 0xc0, !PT ;  /* 0x0000ffff06247812 */ /* 0x000fe200078ec0ff */
[----:B------:R-:W-:Y:S01]  /*21a0*/  IMAD.IADD R6, R5, 0x1, R30 ;  /* 0x0000000105067824 */ /* 0x000fe200078e021e */
[----:B------:R-:W-:Y:S01]  /*21b0*/  @P1 LOP3.LUT R16, R16, 0x400, RZ, 0xfc, !PT ;  /* 0x0000040010101812 */ /* 0x000fe200078efcff */
[----:B------:R-:W-:Y:S01]  /*21c0*/  IMAD R5, R34, 0x38, RZ ;  /* 0x0000003822057824 */ /* 0x000fe200078e02ff */
[----:B------:R-:W-:Y:S01]  /*21d0*/  MOV R34, R32 ;  /* 0x0000002000227202 */ /* 0x000fe20000000f00 */
[----:B------:R-:W-:Y:S01]  /*21e0*/  IMAD R32, R66, 0xd, R31 ;  /* 0x0000000d42207824 */ /* 0x000fe200078e021f */
[----:B------:R-:W-:Y:S01]  /*21f0*/  LOP3.LUT R16, R16, 0xfffffeff, RZ, 0xc0, !PT ;  /* 0xfffffeff10107812 */ /* 0x000fe200078ec0ff */
[----:B------:R-:W-:Y:S01]  /*2200*/  IMAD R30, R36, 0xaaab, RZ ;  /* 0x0000aaab241e7824 */ /* 0x000fe200078e02ff */
[----:B------:R-:W-:Y:S01]  /*2210*/  ISETP.NE.AND P1, PT, R35, RZ, PT ;  /* 0x000000ff2300720c */ /* 0x000fe20003f25270 */
[----:B------:R-:W-:Y:S01]  /*2220*/  IMAD R31, R4, 0xc40, RZ ;  /* 0x00000c40041f7824 */ /* 0x000fe200078e02ff */
[----:B------:R-:W-:-:S02]  /*2230*/  @P2 LOP3.LUT R16, R16, 0x100, RZ, 0xfc, !PT ;  /* 0x0000010010102812 */ /* 0x000fc400078efcff */
[----:B------:R-:W-:Y:S02]  /*2240*/  ISETP.GT.U32.OR P2, PT, R56, 0x38, P5 ;  /* 0x000000383800780c */ /* 0x000fe40002f44470 */
[----:B------:R-:W-:Y:S02]  /*2250*/  LOP3.LUT R16, R16, 0xffffffbf, RZ, 0xc0, !PT ;  /* 0xffffffbf10107812 */ /* 0x000fe400078ec0ff */
[----:B------:R-:W-:Y:S02]  /*2260*/  LOP3.LUT R53, R53, 0xffff, RZ, 0xc0, !PT ;  /* 0x0000ffff35357812 */ /* 0x000fe400078ec0ff */
[----:B------:R-:W-:Y:S02]  /*2270*/  @P4 LOP3.LUT R16, R16, 0x40, RZ, 0xfc, !PT ;  /* 0x0000004010104812 */ /* 0x000fe400078efcff */
[----:B------:R-:W-:Y:S02]  /*2280*/  ISETP.GT.U32.OR P1, PT, R55, 0x38, P1 ;  /* 0x000000383700780c */ /* 0x000fe40000f24470 */
[----:B------:R-:W-:-:S02]  /*2290*/  LOP3.LUT R16, R16, 0xffffffef, RZ, 0xc0, !PT ;  /* 0xffffffef10107812 */ /* 0x000fc400078ec0ff */
[----:B------:R-:W-:Y:S02]  /*22a0*/  IADD3 R32, PT, PT, R32, -0x156, RZ ;  /* 0xfffffeaa20207810 */ /* 0x000fe40007ffe0ff */
[C---:B------:R-:W-:Y:S02]  /*22b0*/  LOP3.LUT P6, RZ, R53.reuse, UR4, RZ, 0xfc, !PT ;  /* 0x0000000435ff7c12 */ /* 0x040fe4000f8cfcff */
[----:B------:R-:W-:Y:S02]  /*22c0*/  LOP3.LUT R28, R28, R53, RZ, 0xfc, !PT ;  /* 0x000000351c1c7212 */ /* 0x000fe400078efcff */
[----:B------:R-:W-:Y:S02]  /*22d0*/  @P2 LOP3.LUT R16, R16, 0x10, RZ, 0xfc, !PT ;  /* 0x0000001010102812 */ /* 0x000fe400078efcff */
[----:B------:R-:W-:Y:S02]  /*22e0*/  ISETP.LT.U32.OR P0, PT, R32, -0x150, !P6 ;  /* 0xfffffeb02000780c */ /* 0x000fe40007701470 */
[----:B------:R-:W-:-:S02]  /*22f0*/  IADD3 R53, PT, PT, R53, UR4, RZ ;  /* 0x0000000435357c10 */ /* 0x000fc4000fffe0ff */
[C---:B------:R-:W-:Y:S02]  /*2300*/  LOP3.LUT P4, RZ, R16.reuse, 0x80, RZ, 0xc0, !PT ;  /* 0x0000008010ff7812 */ /* 0x040fe4000788c0ff */
[----:B------:R-:W-:Y:S02]  /*2310*/  ISETP.GT.U32.OR P0, PT, R53, 0x38, P0 ;  /* 0x000000383500780c */ /* 0x000fe40000704470 */
[----:B------:R-:W-:Y:S02]  /*2320*/  LOP3.LUT R16, R16, 0xfffffffb, RZ, 0xc0, !PT ;  /* 0xfffffffb10107812 */ /* 0x000fe400078ec0ff */
[----:B------:R-:W-:Y:S02]  /*2330*/  LOP3.LUT R5, R5, 0xffff, RZ, 0xc0, !PT ;  /* 0x0000ffff05057812 */ /* 0x000fe400078ec0ff */
[----:B------:R-:W-:Y:S02]  /*2340*/  @P1 LOP3.LUT R16, R16, 0x4, RZ, 0xfc, !PT ;  /* 0x0000000410101812 */ /* 0x000fe400078efcff */
[----:B------:R-:W-:Y:S01]  /*2350*/  IADD3 R52, PT, PT, R52, R71, RZ ;  /* 0x0000004734347210 */ /* 0x000fe20007ffe0ff */
[----:B------:R-:W-:Y:S01]  /*2360*/  IMAD.IADD R5, R5, 0x1, R28 ;  /* 0x0000000105057824 */ /* 0x000fe200078e021c */
[----:B------:R-:W-:Y:S01]  /*2370*/  LOP3.LUT P5, RZ, R16, 0x800, RZ, 0xc0, !PT ;  /* 0x0000080010ff7812 */ /* 0x000fe200078ac0ff */
[----:B------:R-:W-:Y:S01]  /*2380*/  IMAD R28, R34, 0x38, RZ ;  /* 0x00000038221c7824 */ /* 0x000fe200078e02ff */
[----:B------:R-:W-:-:S02]  /*2390*/  LOP3.LUT R16, R16, 0xfffffffe, RZ, 0xc0, !PT ;  /* 0xfffffffe10107812 */ /* 0x000fc400078ec0ff */
[----:B------:R-:W-:Y:S02]  /*23a0*/  IADD3 R49, PT, PT, R49, R70, RZ ;  /* 0x0000004631317210 */ /* 0x000fe40007ffe0ff */
[----:B------:R-:W-:Y:S02]  /*23b0*/  @P0 LOP3.LUT R16, R16, 0x1, RZ, 0xfc, !PT ;  /* 0x0000000110100812 */ /* 0x000fe400078efcff */
[----:B------:R-:W-:Y:S01]  /*23c0*/  LOP3.LUT R4, R28, 0xffff, RZ, 0xc0, !PT ;  /* 0x0000ffff1c047812 */ /* 0x000fe200078ec0ff */
[----:B------:R-:W-:Y:S01]  /*23d0*/  IMAD R28, R66, 0xd, R3 ;  /* 0x0000000d421c7824 */ /* 0x000fe200078e0203 */
[----:B------:R-:W-:Y:S02]  /*23e0*/  LOP3.LUT P1, RZ, R16, 0x20000, RZ, 0xc0, !PT ;  /* 0x0002000010ff7812 */ /* 0x000fe4000782c0ff */
[----:B------:R-:W-:Y:S01]  /*23f0*/  LOP3.LUT R52, R52, 0xffff, RZ, 0xc0, !PT ;  /* 0x0000ffff34347812 */ /* 0x000fe200078ec0ff */
[----:B------:R-:W-:Y:S01]  /*2400*/  VIADD R28, R28, 0xfffffeaa ;  /* 0xfffffeaa1c1c7836 */ /* 0x000fe20000000000 */
[----:B------:R-:W-:-:S02]  /*2410*/  P2R R37, PR, RZ, 0x2 ;  /* 0x00000002ff257803 */ /* 0x000fc40000000000 */
[C---:B------:R-:W-:Y:S02]  /*2420*/  LOP3.LUT P1, RZ, R16.reuse, 0x400000, RZ, 0xc0, !PT ;  /* 0x0040000010ff7812 */ /* 0x040fe4000782c0ff */
[----:B------:R-:W-:Y:S02]  /*2430*/  LOP3.LUT R49, R49, 0xffff, RZ, 0xc0, !PT ;  /* 0x0000ffff31317812 */ /* 0x000fe400078ec0ff */
[----:B------:R-:W-:Y:S02]  /*2440*/  P2R R36, PR, RZ, 0x2 ;  /* 0x00000002ff247803 */ /* 0x000fe40000000000 */
[----:B------:R-:W-:Y:S02]  /*2450*/  LOP3.LUT P1, RZ, R16, 0x1000000, RZ, 0xc0, !PT ;  /* 0x0100000010ff7812 */ /* 0x000fe4000782c0ff */
[----:B------:R-:W-:Y:S02]  /*2460*/  LOP3.LUT P6, RZ, R52, UR4, RZ, 0xfc, !PT ;  /* 0x0000000434ff7c12 */ /* 0x000fe4000f8cfcff */
[----:B------:R-:W-:-:S02]  /*2470*/  P2R R34, PR, RZ, 0x2 ;  /* 0x00000002ff227803 */ /* 0x000fc40000000000 */
[C---:B------:R-:W-:Y:S02]  /*2480*/  LOP3.LUT P3, RZ, R49.reuse, UR4, RZ, 0xfc, !PT ;  /* 0x0000000431ff7c12 */ /* 0x040fe4000f86fcff */
[----:B------:R-:W-:Y:S02]  /*2490*/  LOP3.LUT P1, RZ, R16, 0x2000000, RZ, 0xc0, !PT ;  /* 0x0200000010ff7812 */ /* 0x000fe4000782c0ff */
[----:B------:R-:W-:Y:S02]  /*24a0*/  ISETP.GT.U32.OR P4, PT, R0, 0xadf, P4 ;  /* 0x00000adf0000780c */ /* 0x000fe40002784470 */
[----:B------:R-:W-:Y:S01]  /*24b0*/  LOP3.LUT R2, R2, R49, RZ, 0xfc, !PT ;  /* 0x0000003102027212 */ /* 0x000fe200078efcff */
[----:B------:R-:W-:Y:S01]  /*24c0*/  VIADD R49, R49, UR4 ;  /* 0x0000000431317c36 */ /* 0x000fe20008000000 */
[----:B------:R-:W-:Y:S02]  /*24d0*/  LOP3.LUT R31, R31, R52, RZ, 0xfc, !PT ;  /* 0x000000341f1f7212 */ /* 0x000fe400078efcff */
[----:B------:R-:W-:-:S02]  /*24e0*/  ISETP.LT.U32.OR P6, PT, R28, -0x150, !P6 ;  /* 0xfffffeb01c00780c */ /* 0x000fc400077c1470 */
[----:B------:R-:W-:Y:S02]  /*24f0*/  ISETP.LT.U32.OR P3, PT, R29, -0x150, !P3 ;  /* 0xfffffeb01d00780c */ /* 0x000fe40005f61470 */
[----:B------:R-:W-:Y:S02]  /*2500*/  CS2R R28, SRZ ;  /* 0x00000000001c7805 */ /* 0x000fe4000001ff00 */
[----:B------:R-:W-:Y:S02]  /*2510*/  IADD3 R52, PT, PT, R52, UR4, RZ ;  /* 0x0000000434347c10 */ /* 0x000fe4000fffe0ff */
[----:B------:R-:W-:Y:S02]  /*2520*/  P2R R33, PR, RZ, 0x2 ;  /* 0x00000002ff217803 */ /* 0x000fe40000000000 */
[----:B------:R-:W-:Y:S02]  /*2530*/  LOP3.LUT P1, RZ, R16, 0x4000000, RZ, 0xc0, !PT ;  /* 0x0400000010ff7812 */ /* 0x000fe4000782c0ff */
[----:B------:R-:W-:-:S02]  /*2540*/  ISETP.GT.U32.OR P4, PT, R66, 0x35, P4 ;  /* 0x000000354200780c */ /* 0x000fc40002784470 */
[----:B------:R-:W-:Y:S02]  /*2550*/  ISETP.GT.U32.OR P2, PT, R52, 0x38, P6 ;  /* 0x000000383400780c */ /* 0x000fe40003744470 */
[----:B------:R-:W-:Y:S02]  /*2560*/  ISETP.GT.U32.OR P3, PT, R49, 0x38, P3 ;  /* 0x000000383100780c */ /* 0x000fe40001f64470 */
[----:B------:R-:W-:Y:S02]  /*2570*/  P2R R32, PR, RZ, 0x2 ;  /* 0x00000002ff207803 */ /* 0x000fe40000000000 */
[----:B------:R-:W-:Y:S02]  /*2580*/  LOP3.LUT P1, RZ, R16, 0x8000000, RZ, 0xc0, !PT ;  /* 0x0800000010ff7812 */ /* 0x000fe4000782c0ff */
[----:B------:R-:W-:Y:S02]  /*2590*/  P2R R44, PR, RZ, 0x4 ;  /* 0x00000004ff2c7803 */ /* 0x000fe40000000000 */
[----:B------:R-:W-:-:S02]  /*25a0*/  P2R R42, PR, RZ, 0x8 ;  /* 0x00000008ff2a7803 */ /* 0x000fc40000000000 */
[C---:B------:R-:W-:Y:S02]  /*25b0*/  LOP3.LUT P0, RZ, R16.reuse, 0x8000, RZ, 0xc0, !PT ;  /* 0x0000800010ff7812 */ /* 0x040fe4000780c0ff */
[C---:B------:R-:W-:Y:S02]  /*25c0*/  LOP3.LUT P6, RZ, R16.reuse, 0x2000, RZ, 0xc0, !PT ;  /* 0x0000200010ff7812 */ /* 0x040fe400078cc0ff */
[C---:B------:R-:W-:Y:S02]  /*25d0*/  LOP3.LUT P2, RZ, R16.reuse, 0x80000, RZ, 0xc0, !PT ;  /* 0x0008000010ff7812 */ /* 0x040fe4000784c0ff */
[C---:B------:R-:W-:Y:S02]  /*25e0*/  LOP3.LUT P3, RZ, R16.reuse, 0x800000, RZ, 0xc0, !PT ;  /* 0x0080000010ff7812 */ /* 0x040fe4000786c0ff */
[----:B------:R-:W-:Y:S02]  /*25f0*/  LOP3.LUT R16, R16, 0xffdfffff, RZ, 0xc0, !PT ;  /* 0xffdfffff10107812 */ /* 0x000fe400078ec0ff */
[----:B------:R-:W-:-:S02]  /*2600*/  ISETP.GT.U32.OR P1, PT, R0, 0xadb, P1 ;  /* 0x00000adb0000780c */ /* 0x000fc40000f24470 */
[----:B------:R-:W-:Y:S02]  /*2610*/  @P4 LOP3.LUT R16, R16, 0x200000, RZ, 0xfc, !PT ;  /* 0x0020000010104812 */ /* 0x000fe400078efcff */
[----:B------:R-:W-:Y:S02]  /*2620*/  ISETP.GT.U32.OR P3, PT, R0, 0xad6, P3 ;  /* 0x00000ad60000780c */ /* 0x000fe40001f64470 */
[C---:B------:R-:W-:Y:S02]  /*2630*/  LOP3.LUT P4, RZ, R16.reuse, 0x200, RZ, 0xc0, !PT ;  /* 0x0000020010ff7812 */ /* 0x040fe4000788c0ff */
[----:B------:R-:W-:Y:S02]  /*2640*/  LOP3.LUT R16, R16, 0xfffffffd, RZ, 0xc0, !PT ;  /* 0xfffffffd10107812 */ /* 0x000fe400078ec0ff */
[C---:B------:R-:W-:Y:S02]  /*2650*/  ISETP.GT.U32.OR P4, PT, R0.reuse, 0xade, P4 ;  /* 0x00000ade0000780c */ /* 0x040fe40002784470 */
[----:B------:R-:W-:-:S02]  /*2660*/  ISETP.GT.U32.OR P5, PT, R0, 0xadd, P5 ;  /* 0x00000add0000780c */ /* 0x000fc40002fa4470 */
[----:B------:R-:W-:Y:S02]  /*2670*/  @P1 LOP3.LUT R16, R16, 0x2, RZ, 0xfc, !PT ;  /* 0x0000000210101812 */ /* 0x000fe400078efcff */
[----:B------:R-:W-:Y:S02]  /*2680*/  ISETP.NE.AND P1, PT, R32, RZ, PT ;  /* 0x000000ff2000720c */ /* 0x000fe40003f25270 */
[----:B------:R-:W-:Y:S02]  /*2690*/  LOP3.LUT R16, R16, 0xfffffff7, RZ, 0xc0, !PT ;  /* 0xfffffff710107812 */ /* 0x000fe400078ec0ff */
[----:B------:R-:W-:Y:S02]  /*26a0*/  ISETP.GT.U32.OR P1, PT, R0, 0xada, P1 ;  /* 0x00000ada0000780c */ /* 0x000fe40000f24470 */
[C---:B------:R-:W-:Y:S02]  /*26b0*/  ISETP.GT.U32.OR P4, PT, R66.reuse, 0x35, P4 ;  /* 0x000000354200780c */ /* 0x040fe40002784470 */
[----:B------:R-:W-:-:S02]  /*26c0*/  ISETP.GT.U32.OR P5, PT, R66, 0x35, P5 ;  /* 0x000000354200780c */ /* 0x000fc40002fa4470 */
[----:B------:R-:W-:Y:S02]  /*26d0*/  ISETP.GT.U32.OR P6, PT, R0, 0xadc, P6 ;  /* 0x00000adc0000780c */ /* 0x000fe400037c4470 */
[----:B------:R-:W-:Y:S02]  /*26e0*/  SHF.R.U32.HI R30, RZ, 0x12, R30 ;  /* 0x00000012ff1e7819 */ /* 0x000fe4000001161e */
[----:B------:R-:W-:Y:S02]  /*26f0*/  ISETP.GT.U32.OR P6, PT, R66, 0x35, P6 ;  /* 0x000000354200780c */ /* 0x000fe400037c4470 */
[----:B------:R-:W-:Y:S02]  /*2700*/  ISETP.GT.U32.OR P2, PT, R0, 0xad5, P2 ;  /* 0x00000ad50000780c */ /* 0x000fe40001744470 */
[----:B------:R-:W-:Y:S02]  /*2710*/  @P1 LOP3.LUT R16, R16, 0x8, RZ, 0xfc, !PT ;  /* 0x0000000810101812 */ /* 0x000fe400078efcff */
[----:B------:R-:W-:-:S02]  /*2720*/  ISETP.NE.AND P1, PT, R33, RZ, PT ;  /* 0x000000ff2100720c */ /* 0x000fc40003f25270 */
[----:B------:R-:W-:Y:S02]  /*2730*/  LOP3.LUT R16, R16, 0xffffffdf, RZ, 0xc0, !PT ;  /* 0xffffffdf10107812 */ /* 0x000fe400078ec0ff */
[----:B------:R-:W-:Y:S02]  /*2740*/  ISETP.GT.U32.OR P1, PT, R0, 0xad9, P1 ;  /* 0x00000ad90000780c */ /* 0x000fe40000f24470 */
[----:B------:R-:W-:Y:S02]  /*2750*/  P2R R33, PR, RZ, 0x8 ;  /* 0x00000008ff217803 */ /* 0x000fe40000000000 */
[----:B------:R-:W-:Y:S02]  /*2760*/  PRMT R30, R30, 0x9910, RZ ;  /* 0x000099101e1e7816 */ /* 0x000fe400000000ff */
[----:B------:R-:W-:Y:S02]  /*2770*/  ISETP.GT.U32.OR P0, PT, R0, 0xad3, P0 ;  /* 0x00000ad30000780c */ /* 0x000fe40000704470 */
[----:B------:R-:W-:Y:S01]  /*2780*/  IADD3 R4, PT, PT, R4, R31, RZ ;  /* 0x0000001f04047210 */ /* 0x000fe20007ffe0ff */
[----:B------:R-:W-:Y:S01]  /*2790*/  IMAD R3, R30, 0x38, RZ ;  /* 0x000000381e037824 */ /* 0x000fe200078e02ff */
[----:B------:R-:W-:-:S03]  /*27a0*/  CS2R R30, SRZ ;  /* 0x00000000001e7805 */ /* 0x000fc6000001ff00 */
[----:B------:R-:W-:Y:S02]  /*27b0*/  @P1 LOP3.LUT R16, R16, 0x20, RZ, 0xfc, !PT ;  /* 0x0000002010101812 */ /* 0x000fe400078efcff */
[----:B------:R-:W-:Y:S02]  /*27c0*/  ISETP.NE.AND P1, PT, R34, RZ, PT ;  /* 0x000000ff2200720c */ /* 0x000fe40003f25270 */
[----:B------:R-:W-:Y:S02]  /*27d0*/  CS2R R34, SRZ ;  /* 0x0000000000227805 */ /* 0x000fe4000001ff00 */
[----:B------:R-:W-:Y:S02]  /*27e0*/  LOP3.LUT R16, R16, 0xffffff7f, RZ, 0xc0, !PT ;  /* 0xffffff7f10107812 */ /* 0x000fe400078ec0ff */
[----:B------:R-:W-:Y:S02]  /*27f0*/  ISETP.GT.U32.OR P1, PT, R0, 0xad8, P1 ;  /* 0x00000ad80000780c */ /* 0x000fe40000f24470 */
[----:B------:R-:W-:-:S04]  /*2800*/  LOP3.LUT R3, R3, 0xffff, RZ, 0xc0, !PT ;  /* 0x0000ffff03037812 */ /* 0x000fc800078ec0ff */
[----:B------:R-:W-:Y:S01]  /*2810*/  IADD3 R3, PT, PT, R3, R2, RZ ;  /* 0x0000000203037210 */ /* 0x000fe20007ffe0ff */
[----:B------:R-:W-:-:S06]  /*2820*/  HFMA2 R2, -RZ, RZ, 0, 0 ;  /* 0x00000000ff027431 */ /* 0x000fcc00000001ff */
[----:B------:R-:W-:Y:S02]  /*2830*/  @P1 LOP3.LUT R16, R16, 0x80, RZ, 0xfc, !PT ;  /* 0x0000008010101812 */ /* 0x000fe400078efcff */
[----:B------:R-:W-:Y:S02]  /*2840*/  ISETP.NE.AND P1, PT, R36, RZ, PT ;  /* 0x000000ff2400720c */ /* 0x000fe40003f25270 */
[----:B------:R-:W-:Y:S02]  /*2850*/  LOP3.LUT R16, R16, 0xffbfffff, RZ, 0xc0, !PT ;  /* 0xffbfffff10107812 */ /* 0x000fe400078ec0ff */
[----:B------:R-:W-:-:S13]  /*2860*/  ISETP.GT.U32.OR P1, PT, R0, 0xad7, P1 ;  /* 0x00000ad70000780c */ /* 0x000fda0000f24470 */
[----:B------:R-:W-:Y:S02]  /*2870*/  @P1 LOP3.LUT R16, R16, 0x400000, RZ, 0xfc, !PT ;  /* 0x0040000010101812 */ /* 0x000fe400078efcff */
[----:B------:R-:W-:Y:S02]  /*2880*/  ISETP.NE.AND P1, PT, R37, RZ, PT ;  /* 0x000000ff2500720c */ /* 0x000fe40003f25270 */
[----:B------:R-:W-:Y:S02]  /*2890*/  CS2R R36, SRZ ;  /* 0x0000000000247805 */ /* 0x000fe4000001ff00 */
[----:B------:R-:W-:Y:S02]  /*28a0*/  LOP3.LUT P3, RZ, R16, 0x8, RZ, 0xc0, !PT ;  /* 0x0000000810ff7812 */ /* 0x000fe4000786c0ff */
[----:B------:R-:W-:Y:S02]  /*28b0*/  ISETP.GT.U32.OR P1, PT, R0, 0xad4, P1 ;  /* 0x00000ad40000780c */ /* 0x000fe40000f24470 */
[----:B------:R-:W-:-:S02]  /*28c0*/  P2R R32, PR, RZ, 0x8 ;  /* 0x00000008ff207803 */ /* 0x000fc40000000000 */
[C---:B------:R-:W-:Y:S02]  /*28d0*/  LOP3.LUT P3, RZ, R16.reuse, 0x2, RZ, 0xc0, !PT ;  /* 0x0000000210ff7812 */ /* 0x040fe4000786c0ff */
[----:B------:R-:W-:Y:S02]  /*28e0*/  LOP3.LUT R16, R16, 0xfff7ffff, RZ, 0xc0, !PT ;  /* 0xfff7ffff10107812 */ /* 0x000fe400078ec0ff */
[----:B------:R-:W-:Y:S02]  /*28f0*/  ISETP.GT.U32.OR P3, PT, R66, 0x35, P3 ;  /* 0x000000354200780c */ /* 0x000fe40001f64470 */
[----:B------:R-:W-:-:S04]  /*2900*/  @P4 LOP3.LUT R16, R16, 0x80000, RZ, 0xfc, !PT ;  /* 0x0008000010104812 */ /* 0x000fc800078efcff */
[C---:B------:R-:W-:Y:S02]  /*2910*/  LOP3.LUT P4, RZ, R16.reuse, 0x400000, RZ, 0xc0, !PT ;  /* 0x0040000010ff7812 */ /* 0x040fe4000788c0ff */
[----:B------:R-:W-:-:S04]  /*2920*/  LOP3.LUT R16, R16, 0xfffdffff, RZ, 0xc0, !PT ;  /* 0xfffdffff10107812 */ /* 0x000fc800078ec0ff */
[----:B------:R-:W-:-:S04]  /*2930*/  @P5 LOP3.LUT R16, R16, 0x20000, RZ, 0xfc, !PT ;  /* 0x0002000010105812 */ /* 0x000fc800078efcff */
[C---:B------:R-:W-:Y:S02]  /*2940*/  LOP3.LUT P5, RZ, R16.reuse, 0x80, RZ, 0xc0, !PT ;  /* 0x0000008010ff7812 */ /* 0x040fe400078ac0ff */
[----:B------:R-:W-:-:S04]  /*2950*/  LOP3.LUT R16, R16, 0xffff7fff, RZ, 0xc0, !PT ;  /* 0xffff7fff10107812 */ /* 0x000fc800078ec0ff */
[----:B------:R-:W-:-:S04]  /*2960*/  @P6 LOP3.LUT R16, R16, 0x8000, RZ, 0xfc, !PT ;  /* 0x0000800010106812 */ /* 0x000fc800078efcff */
[C---:B------:R-:W-:Y:S02]  /*2970*/  LOP3.LUT P6, RZ, R16.reuse, 0x20, RZ, 0xc0, !PT ;  /* 0x0000002010ff7812 */ /* 0x040fe400078cc0ff */
[----:B------:R-:W-:Y:S02]  /*2980*/  LOP3.LUT R16, R16, 0xffffdfff, RZ, 0xc0, !PT ;  /* 0xffffdfff10107812 */ /* 0x000fe400078ec0ff */
[----:B------:R-:W-:Y:S02]  /*2990*/  ISETP.GT.U32.OR P6, PT, R66, 0x35, P6 ;  /* 0x000000354200780c */ /* 0x000fe400037c4470 */
[----:B------:R-:W-:Y:S02]  /*29a0*/  @P3 LOP3.LUT R16, R16, 0x2000, RZ, 0xfc, !PT ;  /* 0x0000200010103812 */ /* 0x000fe400078efcff */
[----:B------:R-:W-:Y:S02]  /*29b0*/  ISETP.NE.AND P3, PT, R32, RZ, PT ;  /* 0x000000ff2000720c */ /* 0x000fe40003f65270 */
[----:B------:R-:W-:-:S02]  /*29c0*/  LOP3.LUT R16, R16, 0xfffff7ff, RZ, 0xc0, !PT ;  /* 0xfffff7ff10107812 */ /* 0x000fc400078ec0ff */
[----:B------:R-:W-:-:S13]  /*29d0*/  ISETP.GT.U32.OR P3, PT, R66, 0x35, P3 ;  /* 0x000000354200780c */ /* 0x000fda0001f64470 */
[----:B------:R-:W-:Y:S02]  /*29e0*/  @P3 LOP3.LUT R16, R16, 0x800, RZ, 0xfc, !PT ;  /* 0x0000080010103812 */ /* 0x000fe400078efcff */
[----:B------:R-:W-:Y:S02]  /*29f0*/  ISETP.NE.AND P3, PT, R33, RZ, PT ;  /* 0x000000ff2100720c */ /* 0x000fe40003f65270 */
[----:B------:R-:W-:-:S04]  /*2a00*/  LOP3.LUT R16, R16, 0xfffffdff, RZ, 0xc0, !PT ;  /* 0xfffffdff10107812 */ /* 0x000fc800078ec0ff */
[----:B------:R-:W-:Y:S02]  /*2a10*/  @P6 LOP3.LUT R16, R16, 0x200, RZ, 0xfc, !PT ;  /* 0x0000020010106812 */ /* 0x000fe400078efcff */
[C---:B------:R-:W-:Y:S02]  /*2a20*/  ISETP.GT.U32.OR P6, PT, R66.reuse, 0x34, P5 ;  /* 0x000000344200780c */ /* 0x040fe40002fc4470 */
[----:B------:R-:W-:Y:S02]  /*2a30*/  ISETP.GT.U32.OR P5, PT, R66, 0x34, P4 ;  /* 0x000000344200780c */ /* 0x000fe400027a4470 */
[----:B------:R-:W-:Y:S02]  /*2a40*/  LOP3.LUT R16, R16, 0xffffff7f, RZ, 0xc0, !PT ;  /* 0xffffff7f10107812 */ /* 0x000fe400078ec0ff */
[----:B------:R-:W-:Y:S02]  /*2a50*/  ISETP.GT.U32.OR P4, PT, R66, 0x34, P3 ;  /* 0x000000344200780c */ /* 0x000fe40001f84470 */
[----:B------:R-:W-:-:S02]  /*2a60*/  ISETP.NE.AND P3, PT, R42, RZ, PT ;  /* 0x000000ff2a00720c */ /* 0x000fc40003f65270 */
[----:B------:R-:W-:-:S03]  /*2a70*/  CS2R R42, SRZ ;  /* 0x00000000002a7805 */ /* 0x000fc6000001ff00 */
[----:B------:R-:W-:-:S04]  /*2a80*/  @P6 LOP3.LUT R16, R16, 0x80, RZ, 0xfc, !PT ;  /* 0x0000008010106812 */ /* 0x000fc800078efcff */
[----:B------:R-:W-:-:S04]  /*2a90*/  LOP3.LUT R16, R16, 0xffffffdf, RZ, 0xc0, !PT ;  /* 0xffffffdf10107812 */ /* 0x000fc800078ec0ff */
[----:B------:R-:W-:Y:S02]  /*2aa0*/  @P5 LOP3.LUT R16, R16, 0x20, RZ, 0xfc, !PT ;  /* 0x0000002010105812 */ /* 0x000fe400078efcff */
[----:B------:R-:W-:Y:S02]  /*2ab0*/  ISETP.GT.U32.OR P5, PT, R66, 0x34, P2 ;  /* 0x000000344200780c */ /* 0x000fe400017a4470 */
[----:B------:R-:W-:Y:S02]  /*2ac0*/  LOP3.LUT R16, R16, 0xfffffff7, RZ, 0xc0, !PT ;  /* 0xfffffff710107812 */ /* 0x000fe400078ec0ff */
[----:B------:R-:W-:Y:S02]  /*2ad0*/  ISETP.NE.AND P2, PT, R44, RZ, PT ;  /* 0x000000ff2c00720c */ /* 0x000fe40003f45270 */
[----:B------:R-:W-:Y:S02]  /*2ae0*/  @P4 LOP3.LUT R16, R16, 0x8, RZ, 0xfc, !PT ;  /* 0x0000000810104812 */ /* 0x000fe400078efcff */
[----:B------:R-:W-:-:S02]  /*2af0*/  ISETP.GT.U32.OR P4, PT, R66, 0x34, P1 ;  /* 0x000000344200780c */ /* 0x000fc40000f84470 */
[----:B------:R-:W-:Y:S02]  /*2b00*/  LOP3.LUT R16, R16, 0xfffffffd, RZ, 0xc0, !PT ;  /* 0xfffffffd10107812 */ /* 0x000fe400078ec0ff */
[----:B------:R-:W-:Y:S02]  /*2b10*/  ISETP.NE.AND P1, PT, R63, RZ, PT ;  /* 0x000000ff3f00720c */ /* 0x000fe40003f25270 */
[----:B------:R-:W-:Y:S02]  /*2b20*/  @P5 LOP3.LUT R16, R16, 0x2, RZ, 0xfc, !PT ;  /* 0x0000000210105812 */ /* 0x000fe400078efcff */
[----:B------:R-:W-:Y:S02]  /*2b30*/  ISETP.GT.U32.OR P5, PT, R66, 0x34, P0 ;  /* 0x000000344200780c */ /* 0x000fe400007a4470 */
[----:B----4-:R-:W-:-:S13]  /*2b40*/  ISETP.NE.AND P0, PT, R62, RZ, PT ;  /* 0x000000ff3e00720c */ /* 0x010fda0003f05270 */
.L_x_53:
[----:B------:R-:W0:Y:S01]  /*2b50*/  S2R R68, SR_CTAID.X ;  /* 0x0000000000447919 */ /* 0x000e220000002500 */
[----:B------:R-:W-:Y:S01]  /*2b60*/  BAR.SYNC.DEFER_BLOCKING 0x0 ;  /* 0x0000000000007b1d */ /* 0x000fe20000010000 */
[----:B------:R-:W-:Y:S02]  /*2b70*/  LOP3.LUT P6, RZ, R16, 0x200000, RZ, 0xc0, !PT ;  /* 0x0020000010ff7812 */ /* 0x000fe400078cc0ff */
[----:B------:R-:W-:-:S03]  /*2b80*/  MOV R49, 0x400 ;  /* 0x0000040000317802 */ /* 0x000fc60000000f00 */
[----:B------:R-:W-:Y:S01]  /*2b90*/  BSSY.RECONVERGENT B0, `(.L_x_0) ;  /* 0x0000012000007945 */ /* 0x000fe20003800200 */
[----:B------:R-:W1:Y:S01]  /*2ba0*/  S2R R48, SR_CgaCtaId ;  /* 0x0000000000307919 */ /* 0x000e620000008800 */
[----:B0-----:R-:W-:-:S04]  /*2bb0*/  IMAD R33, R27, 0x620, R68 ;  /* 0x000006201b217824 */ /* 0x001fc800078e0244 */
[----:B------:R-:W-:-:S05]  /*2bc0*/  IMAD R33, R2, 0x1880, R33 ;  /* 0x0000188002217824 */ /* 0x000fca00078e0221 */
[----:B------:R-:W-:Y:S02]  /*2bd0*/  LEA R50, R33, 0xffffffc7, 0x2 ;  /* 0xffffffc721327811 */ /* 0x000fe400078e10ff */
[----:B-1----:R-:W-:-:S04]  /*2be0*/  LEA R51, R48, R49, 0x18 ;  /* 0x0000003130337211 */ /* 0x002fc800078ec0ff */
[----:B------:R-:W-:Y:S01]  /*2bf0*/  LEA R44, R0, R51, 0x2 ;  /* 0x00000033002c7211 */ /* 0x000fe200078e10ff */
[----:B------:R-:W-:Y:S06]  /*2c00*/  @P6 BRA `(.L_x_1) ;  /* 0x0000000000286947 */ /* 0x000fec0003800000 */
[----:B------:R-:W-:Y:S01]  /*2c10*/  LOP3.LUT P6, RZ, R16, 0x100000, RZ, 0xc0, !PT ;  /* 0x0010000010ff7812 */ /* 0x000fe200078cc0ff */
[----:B------:R-:W-:Y:S01]  /*2c20*/  BSSY.RECONVERGENT B1, `(.L_x_2) ;  /* 0x0000007000017945 */ /* 0x000fe20003800200 */
[----:B------:R-:W-:-:S11]  /*2c30*/  IMAD.MOV.U32 R33, RZ, RZ, RZ ;  /* 0x000000ffff217224 */ /* 0x000fd600078e00ff */
[----:B------:R-:W-:Y:S05]  /*2c40*/  @P6 BRA `(.L_x_3) ;  /* 0x0000000000106947 */ /* 0x000fea0003800000 */
[----:B------:R-:W0:Y:S01]  /*2c50*/  LDC.64 R32, c[0x0][0x380] ;  /* 0x0000e000ff207b82 */ /* 0x000e220000000a00 */
[----:B------:R-:W-:-:S05]  /*2c60*/  IADD3 R45, PT, PT, R15, R50, RZ ;  /* 0x000000320f2d7210 */ /* 0x000fca0007ffe0ff */
[----:B0-----:R-:W-:-:S06]  /*2c70*/  IMAD.WIDE R32, R45, 0x4, R32 ;  /* 0x000000042d207825 */ /* 0x001fcc00078e0220 */
[----:B------:R0:W5:Y:S02]  /*2c80*/  LDG.E.CONSTANT R33, desc[UR6][R32.64] ;  /* 0x0000000620217981 */ /* 0x000164000c1e9900 */
.L_x_3:
[----:B------:R-:W-:Y:S05]  /*2c90*/  BSYNC.RECONVERGENT B1 ;  /* 0x0000000000017941 */ /* 0x000fea0003800200 */
.L_x_2:
[----:B-----5:R1:W-:Y:S02]  /*2ca0*/  STS [R44], R33 ;  /* 0x000000212c007388 */ /* 0x0203e40000000800 */
.L_x_1:
[----:B------:R-:W-:Y:S05]  /*2cb0*/  BSYNC.RECONVERGENT B0 ;  /* 0x0000000000007941 */ /* 0x000fea0003800200 */
.L_x_0:
[----:B------:R-:W-:Y:S01]  /*2cc0*/  LOP3.LUT P6, RZ, R16, 0x80000, RZ, 0xc0, !PT ;  /* 0x0008000010ff7812 */ /* 0x000fe200078cc0ff */
[----:B------:R-:W-:-:S12]  /*2cd0*/  BSSY.RECONVERGENT B0, `(.L_x_4) ;  /* 0x000000c000007945 */ /* 0x000fd80003800200 */
[----:B------:R-:W-:Y:S05]  /*2ce0*/  @P6 BRA `(.L_x_5) ;  /* 0x0000000000286947 */ /* 0x000fea0003800000 */
[----:B------:R-:W-:Y:S01]  /*2cf0*/  LOP3.LUT P6, RZ, R16, 0x40000, RZ, 0xc0, !PT ;  /* 0x0004000010ff7812 */ /* 0x000fe200078cc0ff */
[----:B------:R-:W-:Y:S01]  /*2d00*/  BSSY.RECONVERGENT B1, `(.L_x_6) ;  /* 0x0000007000017945 */ /* 0x000fe20003800200 */
[----:B-1----:R-:W-:-:S11]  /*2d10*/  MOV R33, RZ ;  /* 0x000000ff00217202 */ /* 0x002fd60000000f00 */
[----:B------:R-:W-:Y:S05]  /*2d20*/  @P6 BRA `(.L_x_7) ;  /* 0x0000000000106947 */ /* 0x000fea0003800000 */
[----:B0-----:R-:W0:Y:S01]  /*2d30*/  LDC.64 R32, c[0x0][0x380] ;  /* 0x0000e000ff207b82 */ /* 0x001e220000000a00 */
[----:B------:R-:W-:-:S04]  /*2d40*/  IMAD.IADD R45, R14, 0x1, R50 ;  /* 0x000000010e2d7824 */ /* 0x000fc800078e0232 */
[----:B0-----:R-:W-:-:S06]  /*2d50*/  IMAD.WIDE R32, R45, 0x4, R32 ;  /* 0x000000042d207825 */ /* 0x001fcc00078e0220 */
[----:B------:R1:W5:Y:S02]  /*2d60*/  LDG.E.CONSTANT R33, desc[UR6][R32.64] ;  /* 0x0000000620217981 */ /* 0x000364000c1e9900 */
.L_x_7:
[----:B------:R-:W-:Y:S05]  /*2d70*/  BSYNC.RECONVERGENT B1 ;  /* 0x0000000000017941 */ /* 0x000fea0003800200 */
.L_x_6:
[----:B-----5:R2:W-:Y:S02]  /*2d80*/  STS [R44+0x4], R33 ;  /* 0x000004212c007388 */ /* 0x0205e40000000800 */
.L_x_5:
[----:B------:R-:W-:Y:S05]  /*2d90*/  BSYNC.RECONVERGENT B0 ;  /* 0x0000000000007941 */ /* 0x000fea0003800200 */
.L_x_4:
[----:B------:R-:W-:Y:S01]  /*2da0*/  LOP3.LUT P6, RZ, R16, 0x20000, RZ, 0xc0, !PT ;  /* 0x0002000010ff7812 */ /* 0x000fe200078cc0ff */
[----:B------:R-:W-:-:S12]  /*2db0*/  BSSY.RECONVERGENT B0, `(.L_x_8) ;  /* 0x000000c000007945 */ /* 0x000fd80003800200 */
[----:B------:R-:W-:Y:S05]  /*2dc0*/  @P6 BRA `(.L_x_9) ;  /* 0x0000000000286947 */ /* 0x000fea0003800000 */
[----:B------:R-:W-:Y:S01]  /*2dd0*/  LOP3.LUT P6, RZ, R16, 0x10000, RZ, 0xc0, !PT ;  /* 0x0001000010ff7812 */ /* 0x000fe200078cc0ff */
[----:B------:R-:W-:Y:S01]  /*2de0*/  BSSY.RECONVERGENT B1, `(.L_x_10) ;  /* 0x0000007000017945 */ /* 0x000fe20003800200 */
[----:B-12---:R-:W-:-:S11]  /*2df0*/  HFMA2 R33, -RZ, RZ, 0, 0 ;  /* 0x00000000ff217431 */ /* 0x006fd600000001ff */
[----:B------:R-:W-:Y:S05]  /*2e00*/  @P6 BRA `(.L_x_11) ;  /* 0x0000000000106947 */ /* 0x000fea0003800000 */
[----:B0-----:R-:W0:Y:S01]  /*2e10*/  LDC.64 R32, c[0x0][0x380] ;  /* 0x0000e000ff207b82 */ /* 0x001e220000000a00 */
[----:B------:R-:W-:-:S05]  /*2e20*/  IADD3 R45, PT, PT, R13, R50, RZ ;  /* 0x000000320d2d7210 */ /* 0x000fca0007ffe0ff */
[----:B0-----:R-:W-:-:S06]  /*2e30*/  IMAD.WIDE R32, R45, 0x4, R32 ;  /* 0x000000042d207825 */ /* 0x001fcc00078e0220 */
[----:B------:R1:W5:Y:S02]  /*2e40*/  LDG.E.CONSTANT R33, desc[UR6][R32.64] ;  /* 0x0000000620217981 */ /* 0x000364000c1e9900 */
.L_x_11:
[----:B------:R-:W-:Y:S05]  /*2e50*/  BSYNC.RECONVERGENT B1 ;  /* 0x0000000000017941 */ /* 0x000fea0003800200 */
.L_x_10:
[----:B-----5:R3:W-:Y:S02]  /*2e60*/  STS [R44+0x8], R33 ;  /* 0x000008212c007388 */ /* 0x0207e40000000800 */
.L_x_9:
[----:B------:R-:W-:Y:S05]  /*2e70*/  BSYNC.RECONVERGENT B0 ;  /* 0x0000000000007941 */ /* 0x000fea0003800200 */
.L_x_8:
[----:B------:R-:W-:Y:S01]  /*2e80*/  LOP3.LUT P6, RZ, R16, 0x8000, RZ, 0xc0, !PT ;  /* 0x0000800010ff7812 */ /* 0x000fe200078cc0ff */
[----:B------:R-:W-:-:S12]  /*2e90*/  BSSY.RECONVERGENT B0, `(.L_x_12) ;  /* 0x000000c000007945 */ /* 0x000fd80003800200 */
[----:B------:R-:W-:Y:S05]  /*2ea0*/  @P6 BRA `(.L_x_13) ;  /* 0x0000000000286947 */ /* 0x000fea0003800000 */
[----:B------:R-:W-:Y:S01]  /*2eb0*/  LOP3.LUT P6, RZ, R16, 0x4000, RZ, 0xc0, !PT ;  /* 0x0000400010ff7812 */ /* 0x000fe200078cc0ff */
[----:B------:R-:W-:Y:S01]  /*2ec0*/  BSSY.RECONVERGENT B1, `(.L_x_14) ;  /* 0x0000007000017945 */ /* 0x000fe20003800200 */
[----:B-123--:R-:W-:-:S11]  /*2ed0*/  IMAD.MOV.U32 R33, RZ, RZ, RZ ;  /* 0x000000ffff217224 */ /* 0x00efd600078e00ff */
[----:B------:R-:W-:Y:S05]  /*2ee0*/  @P6 BRA `(.L_x_15) ;  /* 0x0000000000106947 */ /* 0x000fea0003800000 */
[----:B0-----:R-:W0:Y:S01]  /*2ef0*/  LDC.64 R32, c[0x0][0x380] ;  /* 0x0000e000ff207b82 */ /* 0x001e220000000a00 */
[----:B------:R-:W-:-:S05]  /*2f00*/  IADD3 R45, PT, PT, R12, R50, RZ ;  /* 0x000000320c2d7210 */ /* 0x000fca0007ffe0ff */
[----:B0-----:R-:W-:-:S06]  /*2f10*/  IMAD.WIDE R32, R45, 0x4, R32 ;  /* 0x000000042d207825 */ /* 0x001fcc00078e0220 */
[----:B------:R1:W5:Y:S02]  /*2f20*/  LDG.E.CONSTANT R33, desc[UR6][R32.64] ;  /* 0x0000000620217981 */ /* 0x000364000c1e9900 */
.L_x_15:
[----:B------:R-:W-:Y:S05]  /*2f30*/  BSYNC.RECONVERGENT B1 ;  /* 0x0000000000017941 */ /* 0x000fea0003800200 */
.L_x_14:
[----:B-----5:R4:W-:Y:S02]  /*2f40*/  STS [R44+0xc], R33 ;  /* 0x00000c212c007388 */ /* 0x0209e40000000800 */
.L_x_13:
[----:B------:R-:W-:Y:S05]  /*2f50*/  BSYNC.RECONVERGENT B0 ;  /* 0x0000000000007941 */ /* 0x000fea0003800200 */
.L_x_12:
[----:B------:R-:W-:Y:S01]  /*2f60*/  LOP3.LUT P6, RZ, R16, 0x2000, RZ, 0xc0, !PT ;  /* 0x0000200010ff7812 */ /* 0x000fe200078cc0ff */
[----:B------:R-:W-:-:S12]  /*2f70*/  BSSY.RECONVERGENT B0, `(.L_x_16) ;  /* 0x000000c000007945 */ /* 0x000fd80003800200 */
[----:B------:R-:W-:Y:S05]  /*2f80*/  @P6 BRA `(.L_x_17) ;  /* 0x0000000000286947 */ /* 0x000fea0003800000 */
[----:B------:R-:W-:Y:S01]  /*2f90*/  LOP3.LUT P6, RZ, R16, 0x1000, RZ, 0xc0, !PT ;  /* 0x0000100010ff7812 */ /* 0x000fe200078cc0ff */
[----:B------:R-:W-:Y:S01]  /*2fa0*/  BSSY.RECONVERGENT B1, `(.L_x_18) ;  /* 0x0000007000017945 */ /* 0x000fe20003800200 */
[----:B-1234-:R-:W-:-:S11]  /*2fb0*/  MOV R33, RZ ;  /* 0x000000ff00217202 */ /* 0x01efd60000000f00 */
[----:B------:R-:W-:Y:S05]  /*2fc0*/  @P6 BRA `(.L_x_19) ;  /* 0x0000000000106947 */ /* 0x000fea0003800000 */
[----:B0-----:R-:W0:Y:S01]  /*2fd0*/  LDC.64 R32, c[0x0][0x380] ;  /* 0x0000e000ff207b82 */ /* 0x001e220000000a00 */
[----:B------:R-:W-:-:S04]  /*2fe0*/  IMAD.IADD R45, R11, 0x1, R50 ;  /* 0x000000010b2d7824 */ /* 0x000fc800078e0232 */
[----:B0-----:R-:W-:-:S06]  /*2ff0*/  IMAD.WIDE R32, R45, 0x4, R32 ;  /* 0x000000042d207825 */ /* 0x001fcc00078e0220 */
[----:B------:R1:W5:Y:S02]  /*3000*/  LDG.E.CONSTANT R33, desc[UR6][R32.64] ;  /* 0x0000000620217981 */ /* 0x000364000c1e9900 */
.L_x_19:
[----:B------:R-:W-:Y:S05]  /*3010*/  BSYNC.RECONVERGENT B1 ;  /* 0x0000000000017941 */ /* 0x000fea0003800200 */
.L_x_18:
[----:B-----5:R2:W-:Y:S02]  /*3020*/  STS [R44+0x10], R33 ;  /* 0x000010212c007388 */ /* 0x0205e40000000800 */
.L_x_17:
[----:B------:R-:W-:Y:S05]  /*3030*/  BSYNC.RECONVERGENT B0 ;  /* 0x0000000000007941 */ /* 0x000fea0003800200 */
.L_x_16:
[----:B------:R-:W-:Y:S01]  /*3040*/  LOP3.LUT P6, RZ, R16, 0x800, RZ, 0xc0, !PT ;  /* 0x0000080010ff7812 */ /* 0x000fe200078cc0ff */
[----:B------:R-:W-:-:S12]  /*3050*/  BSSY.RECONVERGENT B0, `(.L_x_20) ;  /* 0x000000c000007945 */ /* 0x000fd80003800200 */
[----:B------:R-:W-:Y:S05]  /*3060*/  @P6 BRA `(.L_x_21) ;  /* 0x0000000000286947 */ /* 0x000fea0003800000 */
[----:B------:R-:W-:Y:S01]  /*3070*/  LOP3.LUT P6, RZ, R16, 0x400, RZ, 0xc0, !PT ;  /* 0x0000040010ff7812 */ /* 0x000fe200078cc0ff */
[----:B------:R-:W-:Y:S01]  /*3080*/  BSSY.RECONVERGENT B1, `(.L_x_22) ;  /* 0x0000007000017945 */ /* 0x000fe20003800200 */
[----:B-1234-:R-:W-:-:S11]  /*3090*/  HFMA2 R33, -RZ, RZ, 0, 0 ;  /* 0x00000000ff217431 */ /* 0x01efd600000001ff */
[----:B------:R-:W-:Y:S05]  /*30a0*/  @P6 BRA `(.L_x_23) ;  /* 0x0000000000106947 */ /* 0x000fea0003800000 */
[----:B0-----:R-:W0:Y:S01]  /*30b0*/  LDC.64 R32, c[0x0][0x380] ;  /* 0x0000e000ff207b82 */ /* 0x001e220000000a00 */
[----:B------:R-:W-:-:S05]  /*30c0*/  IADD3 R45, PT, PT, R10, R50, RZ ;  /* 0x000000320a2d7210 */ /* 0x000fca0007ffe0ff */
[----:B0-----:R-:W-:-:S06]  /*30d0*/  IMAD.WIDE R32, R45, 0x4, R32 ;  /* 0x000000042d207825 */ /* 0x001fcc00078e0220 */
[----:B------:R1:W5:Y:S02]  /*30e0*/  LDG.E.CONSTANT R33, desc[UR6][R32.64] ;  /* 0x0000000620217981 */ /* 0x000364000c1e9900 */
.L_x_23:
[----:B------:R-:W-:Y:S05]  /*30f0*/  BSYNC.RECONVERGENT B1 ;  /* 0x0000000000017941 */ /* 0x000fea0003800200 */
.L_x_22:
[----:B-----5:R2:W-:Y:S02]  /*3100*/  STS [R44+0x14], R33 ;  /* 0x000014212c007388 */ /* 0x0205e40000000800 */
.L_x_21:
[----:B------:R-:W-:Y:S05]  /*3110*/  BSYNC.RECONVERGENT B0 ;  /* 0x0000000000007941 */ /* 0x000fea0003800200 */
.L_x_20:
[----:B------:R-:W-:Y:S01]  /*3120*/  LOP3.LUT P6, RZ, R16, 0x200, RZ, 0xc0, !PT ;  /* 0x0000020010ff7812 */ /* 0x000fe200078cc0ff */
[----:B------:R-:W-:-:S12]  /*3130*/  BSSY.RECONVERGENT B0, `(.L_x_24) ;  /* 0x000000c000007945 */ /* 0x000fd80003800200 */
[----:B------:R-:W-:Y:S05]  /*3140*/  @P6 BRA `(.L_x_25) ;  /* 0x0000000000286947 */ /* 0x000fea0003800000 */
[----:B------:R-:W-:Y:S01]  /*3150*/  LOP3.LUT P6, RZ, R16, 0x100, RZ, 0xc0, !PT ;  /* 0x0000010010ff7812 */ /* 0x000fe200078cc0ff */
[----:B------:R-:W-:Y:S01]  /*3160*/  BSSY.RECONVERGENT B1, `(.L_x_26) ;  /* 0x0000007000017945 */ /* 0x000fe20003800200 */
[----:B-1234-:R-:W-:-:S11]  /*3170*/  IMAD.MOV.U32 R33, RZ, RZ, RZ ;  /* 0x000000ffff217224 */ /* 0x01efd600078e00ff */
[----:B------:R-:W-:Y:S05]  /*3180*/  @P6 BRA `(.L_x_27) ;  /* 0x0000000000106947 */ /* 0x000fea0003800000 */
[----:B0-----:R-:W0:Y:S01]  /*3190*/  LDC.64 R32, c[0x0][0x380] ;  /* 0x0000e000ff207b82 */ /* 0x001e220000000a00 */
[----:B------:R-:W-:-:S05]  /*31a0*/  IADD3 R45, PT, PT, R9, R50, RZ ;  /* 0x00000032092d7210 */ /* 0x000fca0007ffe0ff */
[----:B0-----:R-:W-:-:S06]  /*31b0*/  IMAD.WIDE R32, R45, 0x4, R32 ;  /* 0x000000042d207825 */ /* 0x001fcc00078e0220 */
[----:B------:R1:W5:Y:S02]  /*31c0*/  LDG.E.CONSTANT R33, desc[UR6][R32.64] ;  /* 0x0000000620217981 */ /* 0x000364000c1e9900 */
.L_x_27:
[----:B------:R-:W-:Y:S05]  /*31d0*/  BSYNC.RECONVERGENT B1 ;  /* 0x0000000000017941 */ /* 0x000fea0003800200 */
.L_x_26:
[----:B-----5:R2:W-:Y:S02]  /*31e0*/  STS [R44+0x18], R33 ;  /* 0x000018212c007388 */ /* 0x0205e40000000800 */
.L_x_25:
[----:B------:R-:W-:Y:S05]  /*31f0*/  BSYNC.RECONVERGENT B0 ;  /* 0x0000000000007941 */ /* 0x000fea0003800200 */
.L_x_24:
        /* <DEDUP_REMOVED lines=11> */
.L_x_31:
[----:B------:R-:W-:Y:S05]  /*32b0*/  BSYNC.RECONVERGENT B1 ;  /* 0x0000000000017941 */ /* 0x000fea0003800200 */
.L_x_30:
[----:B-----5:R2:W-:Y:S02]  /*32c0*/  STS [R44+0x1c], R33 ;  /* 0x00001c212c007388 */ /* 0x0205e40000000800 */
.L_x_29:
[----:B------:R-:W-:Y:S05]  /*32d0*/  BSYNC.RECONVERGENT B0 ;  /* 0x0000000000007941 */ /* 0x000fea0003800200 */
.L_x_28:
        /* <DEDUP_REMOVED lines=11> */
.L_x_35:
[----:B------:R-:W-:Y:S05]  /*3390*/  BSYNC.RECONVERGENT B1 ;  /* 0x0000000000017941 */ /* 0x000fea0003800200 */
.L_x_34:
[----:B-----5:R2:W-:Y:S02]  /*33a0*/  STS [R44+0x20], R33 ;  /* 0x000020212c007388 */ /* 0x0205e40000000800 */
.L_x_33:
[----:B------:R-:W-:Y:S05]  /*33b0*/  BSYNC.RECONVERGENT B0 ;  /* 0x0000000000007941 */ /* 0x000fea0003800200 */
.L_x_32:
        /* <DEDUP_REMOVED lines=11> */
.L_x_39:
[----:B------:R-:W-:Y:S05]  /*3470*/  BSYNC.RECONVERGENT B1 ;  /* 0x0000000000017941 */ /* 0x000fea0003800200 */
.L_x_38:
[----:B-----5:R2:W-:Y:S02]  /*3480*/  STS [R44+0x24], R33 ;  /* 0x000024212c007388 */ /* 0x0205e40000000800 */
.L_x_37:
[----:B------:R-:W-:Y:S05]  /*3490*/  BSYNC.RECONVERGENT B0 ;  /* 0x0000000000007941 */ /* 0x000fea0003800200 */
.L_x_36:
        /* <DEDUP_REMOVED lines=11> */
.L_x_43:
[----:B------:R-:W-:Y:S05]  /*3550*/  BSYNC.RECONVERGENT B1 ;  /* 0x0000000000017941 */ /* 0x000fea0003800200 */
.L_x_42:
[----:B-----5:R2:W-:Y:S02]  /*3560*/  STS [R44+0x28], R33 ;  /* 0x000028212c007388 */ /* 0x0205e40000000800 */
.L_x_41:
[----:B------:R-:W-:Y:S05]  /*3570*/  BSYNC.RECONVERGENT B0 ;  /* 0x0000000000007941 */ /* 0x000fea0003800200 */
.L_x_40:
[----:B------:R-:W-:Y:S04]  /*3580*/  BSSY.RECONVERGENT B0, `(.L_x_44) ;  /* 0x000000b000007945 */ /* 0x000fe80003800200 */
[----:B------:R-:W-:Y:S05]  /*3590*/  @P4 BRA `(.L_x_45) ;  /* 0x0000000000244947 */ /* 0x000fea0003800000 */
[----:B------:R-:W-:Y:S01]  /*35a0*/  BSSY.RECONVERGENT B1, `(.L_x_46) ;  /* 0x0000007000017945 */ /* 0x000fe20003800200 */
[----:B-1234-:R-:W-:-:S03]  /*35b0*/  HFMA2 R33, -RZ, RZ, 0, 0 ;  /* 0x00000000ff217431 */ /* 0x01efc600000001ff */
[----:B------:R-:W-:Y:S05]  /*35c0*/  @P2 BRA `(.L_x_47) ;  /* 0x0000000000102947 */ /* 0x000fea0003800000 */
[----:B0-----:R-:W0:Y:S01]  /*35d0*/  LDC.64 R32, c[0x0][0x380] ;  /* 0x0000e000ff207b82 */ /* 0x001e220000000a00 */
[----:B------:R-:W-:-:S05]  /*35e0*/  IADD3 R45, PT, PT, R4, R50, RZ ;  /* 0x00000032042d7210 */ /* 0x000fca0007ffe0ff */
[----:B0-----:R-:W-:-:S06]  /*35f0*/  IMAD.WIDE R32, R45, 0x4, R32 ;  /* 0x000000042d207825 */ /* 0x001fcc00078e0220 */
[----:B------:R1:W5:Y:S02]  /*3600*/  LDG.E.CONSTANT R33, desc[UR6][R32.64] ;  /* 0x0000000620217981 */ /* 0x000364000c1e9900 */
.L_x_47:
[----:B------:R-:W-:Y:S05]  /*3610*/  BSYNC.RECONVERGENT B1 ;  /* 0x0000000000017941 */ /* 0x000fea0003800200 */
.L_x_46:
[----:B-----5:R2:W-:Y:S02]  /*3620*/  STS [R44+0x2c], R33 ;  /* 0x00002c212c007388 */ /* 0x0205e40000000800 */
.L_x_45:
[----:B------:R-:W-:Y:S05]  /*3630*/  BSYNC.RECONVERGENT B0 ;  /* 0x0000000000007941 */ /* 0x000fea0003800200 */
.L_x_44:
[----:B------:R-:W-:Y:S04]  /*3640*/  BSSY.RECONVERGENT B0, `(.L_x_48) ;  /* 0x000000b000007945 */ /* 0x000fe80003800200 */
[----:B------:R-:W-:Y:S05]  /*3650*/  @P5 BRA `(.L_x_49) ;  /* 0x0000000000245947 */ /* 0x000fea0003800000 */
[----:B------:R-:W-:Y:S01]  /*3660*/  BSSY.RECONVERGENT B1, `(.L_x_50) ;  /* 0x0000007000017945 */ /* 0x000fe20003800200 */
[----:B-1234-:R-:W-:-:S03]  /*3670*/  IMAD.MOV.U32 R33, RZ, RZ, RZ ;  /* 0x000000ffff217224 */ /* 0x01efc600078e00ff */
[----:B------:R-:W-:Y:S05]  /*3680*/  @P3 BRA `(.L_x_51) ;  /* 0x0000000000103947 */ /* 0x000fea0003800000 */
[----:B0-----:R-:W0:Y:S01]  /*3690*/  LDC.64 R32, c[0x0][0x380] ;  /* 0x0000e000ff207b82 */ /* 0x001e220000000a00 */
[----:B------:R-:W-:-:S05]  /*36a0*/  IADD3 R45, PT, PT, R3, R50, RZ ;  /* 0x00000032032d7210 */ /* 0x000fca0007ffe0ff */
[----:B0-----:R-:W-:-:S06]  /*36b0*/  IMAD.WIDE R32, R45, 0x4, R32 ;  /* 0x000000042d207825 */ /* 0x001fcc00078e0220 */
[----:B------:R1:W5:Y:S02]  /*36c0*/  LDG.E.CONSTANT R33, desc[UR6][R32.64] ;  /* 0x0000000620217981 */ /* 0x000364000c1e9900 */
.L_x_51:
[----:B------:R-:W-:Y:S05]  /*36d0*/  BSYNC.RECONVERGENT B1 ;  /* 0x0000000000017941 */ /* 0x000fea0003800200 */
.L_x_50:
[----:B-----5:R2:W-:Y:S02]  /*36e0*/  STS [R44+0x30], R33 ;  /* 0x000030212c007388 */ /* 0x0205e40000000800 */
.L_x_49:
[----:B------:R-:W-:Y:S05]  /*36f0*/  BSYNC.RECONVERGENT B0 ;  /* 0x0000000000007941 */ /* 0x000fea0003800200 */
.L_x_48:
[----:B------:R-:W1:Y:S01]  /*3700*/  S2R R70, SR_CTAID.Z ;  /* 0x0000000000467919 */ /* 0x000e620000002700 */
[----:B------:R-:W0:Y:S01]  /*3710*/  LDCU.64 UR4, c[0x0][0x388] ;  /* 0x00007100ff0477ac */ /* 0x000e220008000a00 */
[----:B-1234-:R-:W-:-:S05]  /*3720*/  LEA R33, R70, R27, 0x2 ;  /* 0x0000001b46217211 */ /* 0x01efca00078e10ff */
[----:B------:R-:W-:-:S04]  /*3730*/  IMAD R33, R33, 0x20, R2 ;  /* 0x0000002021217824 */ /* 0x000fc800078e0202 */
[----:B------:R-:W-:-:S05]  /*3740*/  IMAD R57, R33, 0x48, RZ ;  /* 0x0000004821397824 */ /* 0x000fca00078e02ff */
[----:B------:R-:W-:-:S04]  /*3750*/  IADD3 R33, P6, PT, R57, R20, RZ ;  /* 0x0000001439217210 */ /* 0x000fc80007fde0ff */
[----:B------:R-:W-:Y:S02]  /*3760*/  IADD3.X R44, PT, PT, RZ, R19, RZ, P6, !PT ;  /* 0x00000013ff2c7210 */ /* 0x000fe400037fe4ff */
[----:B------:R-:W-:-:S04]  /*3770*/  IADD3 R45, P6, PT, R57, R18, RZ ;  /* 0x00000012392d7210 */ /* 0x000fc80007fde0ff */
[----:B------:R-:W-:Y:S02]  /*3780*/  IADD3.X R50, PT, PT, RZ, R17, RZ, P6, !PT ;  /* 0x00000011ff327210 */ /* 0x000fe400037fe4ff */
[----:B0-----:R-:W-:-:S04]  /*3790*/  LEA R32, P6, R33, UR4, 0x2 ;  /* 0x0000000421207c11 */ /* 0x001fc8000f8c10ff */
[----:B------:R-:W-:Y:S02]  /*37a0*/  LEA.HI.X R33, R33, UR5, R44, 0x2, P6 ;  /* 0x0000000521217c11 */ /* 0x000fe4000b0f142c */
[----:B------:R-:W-:-:S04]  /*37b0*/  LEA R44, P6, R45, UR4, 0x2 ;  /* 0x000000042d2c7c11 */ /* 0x000fc8000f8c10ff */
[----:B------:R-:W-:Y:S01]  /*37c0*/  LEA.HI.X R45, R45, UR5, R50, 0x2, P6 ;  /* 0x000000052d2d7c11 */ /* 0x000fe2000b0f1432 */
[----:B------:R-:W-:-:S04]  /*37d0*/  IMAD R50, R27, 0x30, R66 ;  /* 0x000000301b327824 */ /* 0x000fc800078e0242 */
[----:B------:R-:W-:-:S05]  /*37e0*/  IMAD R50, R50, 0x6, RZ ;  /* 0x0000000632327824 */ /* 0x000fca00078e02ff */
[----:B------:R-:W-:-:S04]  /*37f0*/  ISETP.GT.U32.OR P6, PT, R50, 0x47e, P0 ;  /* 0x0000047e3200780c */ /* 0x000fc800007c4470 */
[----:B------:R-:W-:-:S04]  /*3800*/  ISETP.GT.U32.OR P6, PT, R66, 0x2f, P6 ;  /* 0x0000002f4200780c */ /* 0x000fc800037c4470 */
[----:B------:R-:W-:-:S13]  /*3810*/  ISETP.GT.U32.OR P6, PT, R25, 0x3f, P6 ;  /* 0x0000003f1900780c */ /* 0x000fda00037c4470 */
[----:B------:R-:W2:Y:S01]  /*3820*/  @!P6 LDG.E.CONSTANT R54, desc[UR6][R32.64+0x4] ;  /* 0x000004062036e981 */ /* 0x000ea2000c1e9900 */
[----:B------:R-:W-:-:S05]  /*3830*/  VIADD R49, R49, 0x2b80 ;  /* 0x00002b8031317836 */ /* 0x000fca0000000000 */
[----:B------:R-:W-:-:S04]  /*3840*/  LEA R52, R48, R49, 0x18 ;  /* 0x0000003130347211 */ /* 0x000fc800078ec0ff */
[----:B------:R-:W-:-:S05]  /*3850*/  LEA R53, R50, R52, 0x2 ;  /* 0x0000003432357211 */ /* 0x000fca00078e10ff */
[----:B--2---:R0:W-:Y:S01]  /*3860*/  @!P6 STS [R53+0x4], R54 ;  /* 0x000004363500e388 */ /* 0x0041e20000000800 */
[----:B------:R-:W-:-:S04]  /*3870*/  ISETP.GT.U32.OR P6, PT, R50, 0x47d, P0 ;  /* 0x0000047d3200780c */ /* 0x000fc800007c4470 */
[----:B------:R-:W-:-:S04]  /*3880*/  ISETP.GT.U32.OR P6, PT, R66, 0x2f, P6 ;  /* 0x0000002f4200780c */ /* 0x000fc800037c4470 */
[----:B------:R-:W-:-:S13]  /*3890*/  ISETP.GT.U32.OR P6, PT, R25, 0x3f, P6 ;  /* 0x0000003f1900780c */ /* 0x000fda00037c4470 */
[----:B------:R-:W2:Y:S04]  /*38a0*/  @!P6 LDG.E.CONSTANT R56, desc[UR6][R32.64+0x8] ;  /* 0x000008062038e981 */ /* 0x000ea8000c1e9900 */
[----:B--2---:R-:W-:Y:S01]  /*38b0*/  @!P6 STS [R53+0x8], R56 ;  /* 0x000008383500e388 */ /* 0x004fe20000000800 */
[----:B------:R-:W-:-:S04]  /*38c0*/  ISETP.GT.U32.OR P6, PT, R50, 0x47f, P0 ;  /* 0x0000047f3200780c */ /* 0x000fc800007c4470 */
[----:B------:R-:W-:-:S04]  /*38d0*/  ISETP.GT.U32.OR P6, PT, R66, 0x2f, P6 ;  /* 0x0000002f4200780c */ /* 0x000fc800037c4470 */
[----:B------:R-:W-:-:S13]  /*38e0*/  ISETP.GT.U32.OR P6, PT, R25, 0x3f, P6 ;  /* 0x0000003f1900780c */ /* 0x000fda00037c4470 */
[----:B------:R-:W1:Y:S01]  /*38f0*/  @!P6 LDC.64 R48, c[0x0][0x388] ;  /* 0x0000e200ff30eb82 */ /* 0x000e620000000a00 */
[----:B------:R-:W-:-:S04]  /*3900*/  @!P6 LOP3.LUT R55, R26, 0xffff, RZ, 0xc0, !PT ;  /* 0x0000ffff1a37e812 */ /* 0x000fc800078ec0ff */
[----:B------:R-:W-:-:S05]  /*3910*/  @!P6 IADD3 R55, PT, PT, R57, R24, R55 ;  /* 0x000000183937e210 */ /* 0x000fca0007ffe037 */
[----:B-1----:R-:W-:-:S06]  /*3920*/  @!P6 IMAD.WIDE.U32 R48, R55, 0x4, R48 ;  /* 0x000000043730e825 */ /* 0x002fcc00078e0030 */
[----:B------:R-:W2:Y:S04]  /*3930*/  @!P6 LDG.E.CONSTANT R48, desc[UR6][R48.64] ;  /* 0x000000063030e981 */ /* 0x000ea8000c1e9900 */
[----:B--2---:R1:W-:Y:S01]  /*3940*/  @!P6 STS [R53], R48 ;  /* 0x000000303500e388 */ /* 0x0043e20000000800 */
[----:B------:R-:W-:-:S04]  /*3950*/  ISETP.GT.U32.OR P6, PT, R50, 0x47c, P1 ;  /* 0x0000047c3200780c */ /* 0x000fc80000fc4470 */
[----:B------:R-:W-:-:S04]  /*3960*/  ISETP.GT.U32.OR P6, PT, R66, 0x2f, P6 ;  /* 0x0000002f4200780c */ /* 0x000fc800037c4470 */
[----:B------:R-:W-:-:S13]  /*3970*/  ISETP.GT.U32.OR P6, PT, R22, 0x3f, P6 ;  /* 0x0000003f1600780c */ /* 0x000fda00037c4470 */
[----:B------:R-:W2:Y:S01]  /*3980*/  @!P6 LDC.64 R32, c[0x0][0x388] ;  /* 0x0000e200ff20eb82 */ /* 0x000ea20000000a00 */
[----:B0-----:R-:W-:-:S04]  /*3990*/  @!P6 LOP3.LUT R54, R23, 0xffff, RZ, 0xc0, !PT ;  /* 0x0000ffff1736e812 */ /* 0x001fc800078ec0ff */
[----:B------:R-:W-:-:S05]  /*39a0*/  @!P6 IADD3 R55, PT, PT, R57, R21, R54 ;  /* 0x000000153937e210 */ /* 0x000fca0007ffe036 */
[----:B--2---:R-:W-:-:S06]  /*39b0*/  @!P6 IMAD.WIDE.U32 R32, R55, 0x4, R32 ;  /* 0x000000043720e825 */ /* 0x004fcc00078e0020 */
[----:B------:R-:W2:Y:S04]  /*39c0*/  @!P6 LDG.E.CONSTANT R32, desc[UR6][R32.64] ;  /* 0x000000062020e981 */ /* 0x000ea8000c1e9900 */
[----:B--2---:R0:W-:Y:S01]  /*39d0*/  @!P6 STS [R53+0xc], R32 ;  /* 0x00000c203500e388 */ /* 0x0041e20000000800 */
[----:B------:R-:W-:-:S04]  /*39e0*/  ISETP.GT.U32.OR P6, PT, R50, 0x47b, P1 ;  /* 0x0000047b3200780c */ /* 0x000fc80000fc4470 */
[----:B------:R-:W-:-:S04]  /*39f0*/  ISETP.GT.U32.OR P6, PT, R66, 0x2f, P6 ;  /* 0x0000002f4200780c */ /* 0x000fc800037c4470 */
[----:B------:R-:W-:-:S13]  /*3a00*/  ISETP.GT.U32.OR P6, PT, R22, 0x3f, P6 ;  /* 0x0000003f1600780c */ /* 0x000fda00037c4470 */
[----:B-1----:R-:W2:Y:S04]  /*3a10*/  @!P6 LDG.E.CONSTANT R48, desc[UR6][R44.64+0x4] ;  /* 0x000004062c30e981 */ /* 0x002ea8000c1e9900 */
[----:B--2---:R0:W-:Y:S01]  /*3a20*/  @!P6 STS [R53+0x10], R48 ;  /* 0x000010303500e388 */ /* 0x0041e20000000800 */
[----:B------:R-:W-:-:S04]  /*3a30*/  ISETP.GT.U32.OR P6, PT, R50, 0x47a, P1 ;  /* 0x0000047a3200780c */ /* 0x000fc80000fc4470 */
[----:B------:R-:W-:-:S04]  /*3a40*/  ISETP.GT.U32.OR P6, PT, R66, 0x2f, P6 ;  /* 0x0000002f4200780c */ /* 0x000fc800037c4470 */
[----:B------:R-:W-:-:S13]  /*3a50*/  ISETP.GT.U32.OR P6, PT, R22, 0x3f, P6 ;  /* 0x0000003f1600780c */ /* 0x000fda00037c4470 */
[----:B------:R-:W2:Y:S01]  /*3a60*/  @!P6 LDG.E.CONSTANT R50, desc[UR6][R44.64+0x8] ;  /* 0x000008062c32e981 */ /* 0x000ea2000c1e9900 */
[----:B------:R-:W-:Y:S01]  /*3a70*/  IMAD R51, R66, 0x18, R51 ;  /* 0x0000001842337824 */ /* 0x000fe200078e0233 */
[----:B------:R-:W-:Y:S01]  /*3a80*/  UMOV UR4, 0x15c0 ;  /* 0x000015c000047882 */ /* 0x000fe20000000000 */
[----:B------:R-:W-:-:S03]  /*3a90*/  IMAD R52, R27, 0x240, R52 ;  /* 0x000002401b347824 */ /* 0x000fc600078e0234 */
[----:B------:R-:W-:Y:S01]  /*3aa0*/  IADD3 R67, PT, PT, R51, 0x15c0, RZ ;  /* 0x000015c033437810 */ /* 0x000fe20007ffe0ff */
[----:B------:R-:W-:Y:S01]  /*3ab0*/  VIADD R69, R52, 0x900 ;  /* 0x0000090034457836 */ /* 0x000fe20000000000 */
[----:B--2---:R0:W-:Y:S01]  /*3ac0*/  @!P6 STS [R53+0x14], R50 ;  /* 0x000014323500e388 */ /* 0x0041e20000000800 */
[----:B------:R-:W-:Y:S06]  /*3ad0*/  BAR.SYNC.DEFER_BLOCKING 0x0 ;  /* 0x0000000000007b1d */ /* 0x000fec0000010000 */
.L_x_52:
[----:B------:R-:W-:Y:S01]  /*3ae0*/  LDS R49, [R69+-0x900] ;  /* 0xfff7000045317984 */ /* 0x000fe20000000800 */
[----:B------:R-:W-:-:S03]  /*3af0*/  UIADD3 UR4, UPT, UPT, UR4, 0x18, URZ ;  /* 0x0000001804047890 */ /* 0x000fc6000fffe0ff */
[----:B------:R-:W1:Y:S01]  /*3b00*/  LDS.64 R64, [R67+-0x15c0] ;  /* 0xffea400043407984 */ /* 0x000e620000000a00 */
[----:B------:R-:W-:-:S03]  /*3b10*/  UISETP.NE.AND UP0, UPT, UR4, 0x1608, UPT ;  /* 0x000016080400788c */ /* 0x000fc6000bf05270 */
[----:B------:R-:W2:Y:S04]  /*3b20*/  LDS R51, [R69] ;  /* 0x0000000045337984 */ /* 0x000ea80000000800 */
[----:B------:R-:W3:Y:S04]  /*3b30*/  LDS.64 R54, [R67+-0x15b8] ;  /* 0xffea480043367984 */ /* 0x000ee80000000a00 */
[----:B0-----:R-:W0:Y:S04]  /*3b40*/  LDS R53, [R69+-0x7e0] ;  /* 0xfff8200045357984 */ /* 0x001e280000000800 */
[----:B------:R-:W4:Y:S04]  /*3b50*/  LDS R71, [R69+0x120] ;  /* 0x0001200045477984 */ /* 0x000f280000000800 */
[----:B------:R-:W-:Y:S04]  /*3b60*/  LDS R48, [R69+-0x8dc] ;  /* 0xfff7240045307984 */ /* 0x000fe80000000800 */
[----:B------:R-:W5:Y:S04]  /*3b70*/  LDS.64 R56, [R67+-0x1050] ;  /* 0xffefb00043387984 */ /* 0x000f680000000a00 */
[----:B------:R-:W5:Y:S04]  /*3b80*/  LDS.64 R58, [R67+-0x1048] ;  /* 0xffefb800433a7984 */ /* 0x000f680000000a00 */
[----:B------:R-:W5:Y:S04]  /*3b90*/  LDS R44, [R69+-0x7bc] ;  /* 0xfff84400452c7984 */ /* 0x000f680000000800 */
[----:B------:R-:W5:Y:S04]  /*3ba0*/  LDS R45, [R69+0x24] ;  /* 0x00002400452d7984 */ /* 0x000f680000000800 */
[----:B------:R-:W5:Y:S01]  /*3bb0*/  LDS R33, [R69+0x144] ;  /* 0x0001440045217984 */ /* 0x000f620000000800 */
[----:B-1----:R-:W-:Y:S01]  /*3bc0*/  FFMA R73, R49, R65, R38 ;  /* 0x0000004131497223 */ /* 0x002fe20000000026 */
[----:B------:R-:W-:-:S02]  /*3bd0*/  FFMA R41, R64, R49, R41 ;  /* 0x0000003140297223 */ /* 0x000fc40000000029 */
[----:B------:R-:W-:Y:S01]  /*3be0*/  LDS R32, [R69+-0x8b8] ;  /* 0xfff7480045207984 */ /* 0x000fe20000000800 */
[----:B--2---:R-:W-:Y:S01]  /*3bf0*/  FFMA R85, R64, R51, R35 ;  /* 0x0000003340557223 */ /* 0x004fe20000000023 */
[C---:B------:R-:W-:Y:S02]  /*3c00*/  FFMA R34, R51.reuse, R65, R34 ;  /* 0x0000004133227223 */ /* 0x040fe40000000022 */
[----:B------:R-:W1:Y:S01]  /*3c10*/  LDS.64 R60, [R67+-0xae0] ;  /* 0xfff52000433c7984 */ /* 0x000e620000000a00 */
[C---:B---3--:R-:W-:Y:S01]  /*3c20*/  FFMA R35, R54.reuse, R51, R37 ;  /* 0x0000003336237223 */ /* 0x048fe20000000025 */
[----:B------:R-:W-:Y:S01]  /*3c30*/  FFMA R50, R51, R55, R36 ;  /* 0x0000003733327223 */ /* 0x000fe20000000024 */
[----:B------:R-:W-:Y:S01]  /*3c40*/  FFMA R43, R54, R49, R43 ;  /* 0x00000031362b7223 */ /* 0x000fe2000000002b */
[----:B------:R-:W2:Y:S01]  /*3c50*/  LDS.64 R62, [R67+-0xad8] ;  /* 0xfff52800433e7984 */ /* 0x000ea20000000a00 */
[----:B------:R-:W-:Y:S01]  /*3c60*/  FFMA R40, R49, R55, R40 ;  /* 0x0000003731287223 */ /* 0x000fe20000000028 */
[----:B0-----:R-:W-:Y:S01]  /*3c70*/  FFMA R49, R64, R53, R29 ;  /* 0x0000003540317223 */ /* 0x001fe2000000001d */
[C---:B------:R-:W-:Y:S01]  /*3c80*/  FFMA R75, R53.reuse, R65, R28 ;  /* 0x00000041354b7223 */ /* 0x040fe2000000001c */
[----:B------:R-:W0:Y:S01]  /*3c90*/  LDS R38, [R69+0x48] ;  /* 0x0000480045267984 */ /* 0x000e220000000800 */
[----:B------:R-:W-:Y:S01]  /*3ca0*/  FFMA R93, R54, R53, R31 ;  /* 0x00000035365d7223 */ /* 0x000fe2000000001f */
[----:B------:R-:W-:Y:S01]  /*3cb0*/  FFMA R72, R53, R55, R30 ;  /* 0x0000003735487223 */ /* 0x000fe2000000001e */
[----:B----4-:R-:W-:Y:S01]  /*3cc0*/  FFMA R53, R64, R71, R39 ;  /* 0x0000004740357223 */ /* 0x010fe20000000027 */
[----:B------:R-:W3:Y:S01]  /*3cd0*/  LDS R37, [R69+-0x798] ;  /* 0xfff8680045257984 */ /* 0x000ee20000000800 */
[C---:B------:R-:W-:Y:S01]  /*3ce0*/  FFMA R52, R71.reuse, R65, R42 ;  /* 0x0000004147347223 */ /* 0x040fe2000000002a */
[----:B------:R-:W-:Y:S01]  /*3cf0*/  FFMA R47, R54, R71, R47 ;  /* 0x00000047362f7223 */ /* 0x000fe2000000002f */
[----:B------:R-:W-:Y:S01]  /*3d00*/  FFMA R64, R71, R55, R46 ;  /* 0x0000003747407223 */ /* 0x000fe2000000002e */
[----:B------:R-:W4:Y:S01]  /*3d10*/  LDS R36, [R69+0x168] ;  /* 0x0001680045247984 */ /* 0x000f220000000800 */
[----:B-----5:R-:W-:Y:S01]  /*3d20*/  FFMA R41, R56, R48, R41 ;  /* 0x0000003038297223 */ /* 0x020fe20000000029 */
[----:B------:R-:W-:-:S02]  /*3d30*/  FFMA R71, R48, R57, R73 ;  /* 0x0000003930477223 */ /* 0x000fc40000000049 */
[----:B------:R-:W-:Y:S01]  /*3d40*/  LDS R42, [R69+-0x894] ;  /* 0xfff76c00452a7984 */ /* 0x000fe20000000800 */
[----:B------:R-:W-:Y:S01]  /*3d50*/  FFMA R43, R58, R48, R43 ;  /* 0x000000303a2b7223 */ /* 0x000fe2000000002b */
[----:B------:R-:W-:Y:S02]  /*3d60*/  FFMA R40, R48, R59, R40 ;  /* 0x0000003b30287223 */ /* 0x000fe40000000028 */
[----:B------:R-:W5:Y:S01]  /*3d70*/  LDS.64 R28, [R67+-0x570] ;  /* 0xfffa9000431c7984 */ /* 0x000f620000000a00 */
[-C--:B------:R-:W-:Y:S01]  /*3d80*/  FFMA R73, R56, R44.reuse, R49 ;  /* 0x0000002c38497223 */ /* 0x080fe20000000031 */
[-C--:B------:R-:W-:Y:S01]  /*3d90*/  FFMA R48, R44, R57.reuse, R75 ;  /* 0x000000392c307223 */ /* 0x080fe2000000004b */
[C---:B------:R-:W-:Y:S01]  /*3da0*/  FFMA R93, R58.reuse, R44, R93 ;  /* 0x0000002c3a5d7223 */ /* 0x040fe2000000005d */
[----:B------:R-:W5:Y:S01]  /*3db0*/  LDS.64 R30, [R67+-0x568] ;  /* 0xfffa9800431e7984 */ /* 0x000f620000000a00 */
[C---:B------:R-:W-:Y:S01]  /*3dc0*/  FFMA R39, R45.reuse, R57, R34 ;  /* 0x000000392d277223 */ /* 0x040fe20000000022 */
[----:B------:R-:W-:Y:S01]  /*3dd0*/  FFMA R51, R58, R45, R35 ;  /* 0x0000002d3a337223 */ /* 0x000fe20000000023 */
[----:B------:R-:W-:Y:S01]  /*3de0*/  FFMA R50, R45, R59, R50 ;  /* 0x0000003b2d327223 */ /* 0x000fe20000000032 */
[----:B------:R-:W5:Y:S01]  /*3df0*/  LDS R74, [R69+0x6c] ;  /* 0x00006c00454a7984 */ /* 0x000f620000000800 */
[----:B------:R-:W-:Y:S01]  /*3e00*/  FFMA R53, R56, R33, R53 ;  /* 0x0000002138357223 */ /* 0x000fe20000000035 */
[C---:B------:R-:W-:Y:S01]  /*3e10*/  FFMA R77, R33.reuse, R57, R52 ;  /* 0x00000039214d7223 */ /* 0x040fe20000000034 */
[----:B------:R-:W-:Y:S01]  /*3e20*/  FFMA R47, R58, R33, R47 ;  /* 0x000000213a2f7223 */ /* 0x000fe2000000002f */
[-C--:B------:R-:W-:Y:S01]  /*3e30*/  FFMA R64, R33, R59.reuse, R64 ;  /* 0x0000003b21407223 */ /* 0x080fe20000000040 */
[----:B------:R-:W-:Y:S01]  /*3e40*/  FFMA R76, R44, R59, R72 ;  /* 0x0000003b2c4c7223 */ /* 0x000fe20000000048 */
[----:B------:R-:W5:Y:S01]  /*3e50*/  LDS R46, [R69+-0x774] ;  /* 0xfff88c00452e7984 */ /* 0x000f620000000800 */
[----:B------:R-:W-:Y:S01]  /*3e60*/  FFMA R85, R56, R45, R85 ;  /* 0x0000002d38557223 */ /* 0x000fe20000000055 */
[-C--:B-1----:R-:W-:Y:S01]  /*3e70*/  FFMA R41, R60, R32.reuse, R41 ;  /* 0x000000203c297223 */ /* 0x082fe20000000029 */
[----:B------:R-:W-:Y:S01]  /*3e80*/  FFMA R49, R32, R61, R71 ;  /* 0x0000003d20317223 */ /* 0x000fe20000000047 */
[----:B------:R-:W-:Y:S01]  /*3e90*/  LDS R80, [R69+-0x870] ;  /* 0xfff7900045507984 */ /* 0x000fe20000000800 */
[----:B--2---:R-:W-:Y:S01]  /*3ea0*/  FFMA R43, R62, R32, R43 ;  /* 0x000000203e2b7223 */ /* 0x004fe2000000002b */
[----:B------:R-:W-:-:S02]  /*3eb0*/  FFMA R78, R32, R63, R40 ;  /* 0x0000003f204e7223 */ /* 0x000fc40000000028 */
[----:B------:R-:W1:Y:S01]  /*3ec0*/  LDS.64 R34, [R67+0x8] ;  /* 0x0000080043227984 */ /* 0x000e620000000a00 */
[----:B0-----:R-:W-:Y:S01]  /*3ed0*/  FFMA R40, R38, R63, R50 ;  /* 0x0000003f26287223 */ /* 0x001fe20000000032 */
[-C--:B------:R-:W-:Y:S02]  /*3ee0*/  FFMA R85, R60, R38.reuse, R85 ;  /* 0x000000263c557223 */ /* 0x080fe40000000055 */
[----:B------:R-:W0:Y:S01]  /*3ef0*/  LDS.64 R32, [R67] ;  /* 0x0000000043207984 */ /* 0x000e220000000a00 */
[----:B------:R-:W-:Y:S01]  /*3f00*/  FFMA R45, R38, R61, R39 ;  /* 0x0000003d262d7223 */ /* 0x000fe20000000027 */
[----:B---3--:R-:W-:Y:S01]  /*3f10*/  FFMA R73, R60, R37, R73 ;  /* 0x000000253c497223 */ /* 0x008fe20000000049 */
[----:B------:R-:W-:Y:S01]  /*3f20*/  FFMA R51, R62, R38, R51 ;  /* 0x000000263e337223 */ /* 0x000fe20000000033 */
[----:B------:R-:W2:Y:S01]  /*3f30*/  LDS R44, [R69+0x18c] ;  /* 0x00018c00452c7984 */ /* 0x000ea20000000800 */
[C---:B------:R-:W-:Y:S01]  /*3f40*/  FFMA R71, R37.reuse, R61, R48 ;  /* 0x0000003d25477223 */ /* 0x040fe20000000030 */
[-C--:B----4-:R-:W-:Y:S01]  /*3f50*/  FFMA R81, R60, R36.reuse, R53 ;  /* 0x000000243c517223 */ /* 0x090fe20000000035 */
[----:B------:R-:W-:Y:S01]  /*3f60*/  FFMA R93, R62, R37, R93 ;  /* 0x000000253e5d7223 */ /* 0x000fe2000000005d */
[----:B------:R-:W3:Y:S01]  /*3f70*/  LDS R72, [R69+0x90] ;  /* 0x0000900045487984 */ /* 0x000ee20000000800 */
[----:B------:R-:W-:Y:S01]  /*3f80*/  FFMA R56, R37, R63, R76 ;  /* 0x0000003f25387223 */ /* 0x000fe2000000004c */
[----:B------:R-:W-:Y:S01]  /*3f90*/  FFMA R77, R36, R61, R77 ;  /* 0x0000003d244d7223 */ /* 0x000fe2000000004d */
[----:B------:R-:W-:Y:S01]  /*3fa0*/  FFMA R83, R62, R36, R47 ;  /* 0x000000243e537223 */ /* 0x000fe2000000002f */
[----:B------:R-:W4:Y:S01]  /*3fb0*/  LDS R50, [R69+0x1b0] ;  /* 0x0001b00045327984 */ /* 0x000f220000000800 */
[----:B------:R-:W-:Y:S01]  /*3fc0*/  FFMA R60, R36, R63, R64 ;  /* 0x0000003f243c7223 */ /* 0x000fe20000000040 */
[-C--:B-----5:R-:W-:Y:S01]  /*3fd0*/  FFMA R91, R28, R42.reuse, R41 ;  /* 0x0000002a1c5b7223 */ /* 0x0a0fe20000000029 */
[----:B------:R-:W-:Y:S01]  /*3fe0*/  FFMA R49, R42, R29, R49 ;  /* 0x0000001d2a317223 */ /* 0x000fe20000000031 */
[----:B------:R-:W5:Y:S01]  /*3ff0*/  LDS R52, [R69+-0x750] ;  /* 0xfff8b00045347984 */ /* 0x000f620000000800 */
[----:B------:R-:W-:Y:S01]  /*4000*/  FFMA R87, R30, R42, R43 ;  /* 0x0000002a1e577223 */ /* 0x000fe2000000002b */
[----:B------:R-:W-:-:S02]  /*4010*/  FFMA R42, R42, R31, R78 ;  /* 0x0000001f2a2a7223 */ /* 0x000fc4000000004e */
[----:B------:R-:W-:Y:S01]  /*4020*/  LDS.64 R36, [R67+0x570] ;  /* 0x0005700043247984 */ /* 0x000fe20000000a00 */
[-C--:B------:R-:W-:Y:S01]  /*4030*/  FFMA R85, R28, R74.reuse, R85 ;  /* 0x0000004a1c557223 */ /* 0x080fe20000000055 */
[----:B------:R-:W-:Y:S02]  /*4040*/  FFMA R45, R74, R29, R45 ;  /* 0x0000001d4a2d7223 */ /* 0x000fe4000000002d */
[----:B------:R-:W-:Y:S01]  /*4050*/  LDS.64 R38, [R67+0x578] ;  /* 0x0005780043267984 */ /* 0x000fe20000000a00 */
[----:B------:R-:W-:Y:S01]  /*4060*/  FFMA R51, R30, R74, R51 ;  /* 0x0000004a1e337223 */ /* 0x000fe20000000033 */
[----:B------:R-:W-:Y:S02]  /*4070*/  FFMA R74, R74, R31, R40 ;  /* 0x0000001f4a4a7223 */ /* 0x000fe40000000028 */
[----:B------:R-:W5:Y:S01]  /*4080*/  LDS R53, [R69+0xb4] ;  /* 0x0000b40045357984 */ /* 0x000f620000000800 */
[-C--:B------:R-:W-:Y:S01]  /*4090*/  FFMA R73, R28, R46.reuse, R73 ;  /* 0x0000002e1c497223 */ /* 0x080fe20000000049 */
[----:B------:R-:W-:Y:S01]  /*40a0*/  FFMA R71, R46, R29, R71 ;  /* 0x0000001d2e477223 */ /* 0x000fe20000000047 */
[----:B------:R-:W-:Y:S01]  /*40b0*/  FFMA R93, R30, R46, R93 ;  /* 0x0000002e1e5d7223 */ /* 0x000fe2000000005d */
[----:B------:R-:W5:Y:S01]  /*40c0*/  LDS R64, [R69+-0x72c] ;  /* 0xfff8d40045407984 */ /* 0x000f620000000800 */
[----:B------:R-:W-:-:S03]  /*40d0*/  FFMA R46, R46, R31, R56 ;  /* 0x0000001f2e2e7223 */ /* 0x000fc60000000038 */
[----:B------:R-:W5:Y:S01]  /*40e0*/  LDS R48, [R69+-0x84c] ;  /* 0xfff7b40045307984 */ /* 0x000f620000000800 */
[----:B-1----:R-:W-:-:S03]  /*40f0*/  FFMA R87, R34, R80, R87 ;  /* 0x0000005022577223 */ /* 0x002fc60000000057 */
[----:B------:R-:W1:Y:S01]  /*4100*/  LDS R76, [R69+0x1d4] ;  /* 0x0001d400454c7984 */ /* 0x000e620000000800 */
[----:B0-----:R-:W-:Y:S01]  /*4110*/  FFMA R91, R32, R80, R91 ;  /* 0x00000050205b7223 */ /* 0x001fe2000000005b */
[C---:B------:R-:W-:Y:S01]  /*4120*/  FFMA R49, R80.reuse, R33, R49 ;  /* 0x0000002150317223 */ /* 0x040fe20000000031 */
[----:B------:R-:W-:Y:S01]  /*4130*/  FFMA R80, R80, R35, R42 ;  /* 0x0000002350507223 */ /* 0x000fe2000000002a */
[-C--:B--2---:R-:W-:Y:S01]  /*4140*/  FFMA R81, R28, R44.reuse, R81 ;  /* 0x0000002c1c517223 */ /* 0x084fe20000000051 */
[----:B------:R-:W-:Y:S01]  /*4150*/  FFMA R77, R44, R29, R77 ;  /* 0x0000001d2c4d7223 */ /* 0x000fe2000000004d */
[----:B------:R-:W-:Y:S01]  /*4160*/  FFMA R83, R30, R44, R83 ;  /* 0x0000002c1e537223 */ /* 0x000fe20000000053 */
[----:B------:R-:W-:Y:S01]  /*4170*/  FFMA R44, R44, R31, R60 ;  /* 0x0000001f2c2c7223 */ /* 0x000fe2000000003c */
[----:B------:R-:W-:Y:S01]  /*4180*/  LDS.64 R40, [R67+0xae0] ;  /* 0x000ae00043287984 */ /* 0x000fe20000000a00 */
[-C--:B---3--:R-:W-:Y:S01]  /*4190*/  FFMA R85, R32, R72.reuse, R85 ;  /* 0x0000004820557223 */ /* 0x088fe20000000055 */
[----:B------:R-:W-:Y:S01]  /*41a0*/  FFMA R78, R72, R33, R45 ;  /* 0x00000021484e7223 */ /* 0x000fe2000000002d */
[----:B------:R-:W-:Y:S01]  /*41b0*/  FFMA R51, R34, R72, R51 ;  /* 0x0000004822337223 */ /* 0x000fe20000000033 */
[----:B------:R-:W-:Y:S01]  /*41c0*/  LDS.64 R42, [R67+0xae8] ;  /* 0x000ae800432a7984 */ /* 0x000fe20000000a00 */
[----:B------:R-:W-:Y:S01]  /*41d0*/  FFMA R72, R72, R35, R74 ;  /* 0x0000002348487223 */ /* 0x000fe2000000004a */
[-C--:B----4-:R-:W-:Y:S01]  /*41e0*/  FFMA R81, R32, R50.reuse, R81 ;  /* 0x0000003220517223 */ /* 0x090fe20000000051 */
[-C--:B------:R-:W-:Y:S01]  /*41f0*/  FFMA R77, R50, R33.reuse, R77 ;  /* 0x00000021324d7223 */ /* 0x080fe2000000004d */
[----:B------:R-:W0:Y:S01]  /*4200*/  LDS R56, [R69+0xd8] ;  /* 0x0000d80045387984 */ /* 0x000e220000000800 */
[----:B------:R-:W-:Y:S01]  /*4210*/  FFMA R83, R34, R50, R83 ;  /* 0x0000003222537223 */ /* 0x000fe20000000053 */
[-C--:B-----5:R-:W-:Y:S01]  /*4220*/  FFMA R73, R32, R52.reuse, R73 ;  /* 0x0000003420497223 */ /* 0x0a0fe20000000049 */
[----:B------:R-:W-:Y:S01]  /*4230*/  FFMA R71, R52, R33, R71 ;  /* 0x0000002134477223 */ /* 0x000fe20000000047 */
[----:B------:R-:W2:Y:S01]  /*4240*/  LDS R60, [R69+-0x828] ;  /* 0xfff7d800453c7984 */ /* 0x000ea20000000800 */
[----:B------:R-:W-:Y:S01]  /*4250*/  FFMA R93, R34, R52, R93 ;  /* 0x00000034225d7223 */ /* 0x000fe2000000005d */
[-C--:B------:R-:W-:Y:S01]  /*4260*/  FFMA R50, R50, R35.reuse, R44 ;  /* 0x0000002332327223 */ /* 0x080fe2000000002c */
[----:B------:R-:W-:Y:S01]  /*4270*/  FFMA R52, R52, R35, R46 ;  /* 0x0000002334347223 */ /* 0x000fe2000000002e */
[----:B------:R-:W3:Y:S04]  /*4280*/  LDS R28, [R69+-0x708] ;  /* 0xfff8f800451c7984 */ /* 0x000ee80000000800 */
[----:B------:R-:W4:Y:S01]  /*4290*/  LDS R74, [R69+0x1f8] ;  /* 0x0001f800454a7984 */ /* 0x000f220000000800 */
[----:B------:R-:W-:Y:S01]  /*42a0*/  FFMA R85, R36, R53, R85 ;  /* 0x0000003524557223 */ /* 0x000fe20000000055 */
[C---:B------:R-:W-:Y:S01]  /*42b0*/  FFMA R89, R53.reuse, R37, R78 ;  /* 0x0000002535597223 */ /* 0x040fe2000000004e */
[C---:B------:R-:W-:Y:S01]  /*42c0*/  FFMA R51, R38.reuse, R53, R51 ;  /* 0x0000003526337223 */ /* 0x040fe20000000033 */
[----:B------:R-:W-:Y:S01]  /*42d0*/  LDS.64 R44, [R67+0x1050] ;  /* 0x00105000432c7984 */ /* 0x000fe20000000a00 */
[----:B------:R-:W-:Y:S01]  /*42e0*/  FFMA R32, R53, R39, R72 ;  /* 0x0000002735207223 */ /* 0x000fe20000000048 */
[----:B------:R-:W-:Y:S01]  /*42f0*/  FFMA R78, R38, R64, R93 ;  /* 0x00000040264e7223 */ /* 0x000fe2000000005d */
[-C--:B------:R-:W-:Y:S01]  /*4300*/  FFMA R71, R64, R37.reuse, R71 ;  /* 0x0000002540477223 */ /* 0x080fe20000000047 */
[----:B------:R-:W5:Y:S01]  /*4310*/  LDS R75, [R69+0xfc] ;  /* 0x0000fc00454b7984 */ /* 0x000f620000000800 */
[-C--:B------:R-:W-:Y:S01]  /*4320*/  FFMA R91, R36, R48.reuse, R91 ;  /* 0x00000030245b7223 */ /* 0x080fe2000000005b */
[----:B------:R-:W-:Y:S01]  /*4330*/  FFMA R49, R48, R37, R49 ;  /* 0x0000002530317223 */ /* 0x000fe20000000031 */
[----:B------:R-:W-:Y:S01]  /*4340*/  FFMA R87, R38, R48, R87 ;  /* 0x0000003026577223 */ /* 0x000fe20000000057 */
[----:B------:R-:W5:Y:S01]  /*4350*/  LDS.64 R46, [R67+0x1058] ;  /* 0x00105800432e7984 */ /* 0x000f620000000a00 */
[----:B------:R-:W-:Y:S01]  /*4360*/  FFMA R48, R48, R39, R80 ;  /* 0x0000002730307223 */ /* 0x000fe20000000050 */
[-C--:B-1----:R-:W-:Y:S01]  /*4370*/  FFMA R81, R36, R76.reuse, R81 ;  /* 0x0000004c24517223 */ /* 0x082fe20000000051 */
[----:B------:R-:W-:Y:S01]  /*4380*/  FFMA R77, R76, R37, R77 ;  /* 0x000000254c4d7223 */ /* 0x000fe2000000004d */
[----:B------:R-:W1:Y:S01]  /*4390*/  LDS R79, [R69+-0x804] ;  /* 0xfff7fc00454f7984 */ /* 0x000e620000000800 */
[----:B------:R-:W-:Y:S01]  /*43a0*/  FFMA R83, R38, R76, R83 ;  /* 0x0000004c26537223 */ /* 0x000fe20000000053 */
[-C--:B------:R-:W-:Y:S01]  /*43b0*/  FFMA R76, R76, R39.reuse, R50 ;  /* 0x000000274c4c7223 */ /* 0x080fe20000000032 */
[----:B------:R-:W-:Y:S01]  /*43c0*/  FFMA R73, R36, R64, R73 ;  /* 0x0000004024497223 */ /* 0x000fe20000000049 */
[----:B------:R-:W1:Y:S01]  /*43d0*/  LDS R53, [R69+-0x6e4] ;  /* 0xfff91c0045357984 */ /* 0x000e620000000800 */
[----:B------:R-:W-:-:S03]  /*43e0*/  FFMA R64, R64, R39, R52 ;  /* 0x0000002740407223 */ /* 0x000fc60000000034 */
[----:B------:R-:W1:Y:S01]  /*43f0*/  LDS R93, [R69+0x21c] ;  /* 0x00021c00455d7984 */ /* 0x000e620000000800 */
[-C--:B0-----:R-:W-:Y:S01]  /*4400*/  FFMA R85, R40, R56.reuse, R85 ;  /* 0x0000003828557223 */ /* 0x081fe20000000055 */
[----:B------:R-:W-:Y:S01]  /*4410*/  FFMA R50, R56, R41, R89 ;  /* 0x0000002938327223 */ /* 0x000fe20000000059 */
[----:B------:R-:W-:Y:S01]  /*4420*/  FFMA R51, R42, R56, R51 ;  /* 0x000000382a337223 */ /* 0x000fe20000000033 */
[----:B------:R-:W-:Y:S01]  /*4430*/  FFMA R32, R56, R43, R32 ;  /* 0x0000002b38207223 */ /* 0x000fe20000000020 */
[-C--:B--2---:R-:W-:Y:S01]  /*4440*/  FFMA R91, R40, R60.reuse, R91 ;  /* 0x0000003c285b7223 */ /* 0x084fe2000000005b */
[----:B------:R-:W-:Y:S01]  /*4450*/  FFMA R72, R60, R41, R49 ;  /* 0x000000293c487223 */ /* 0x000fe20000000031 */
[----:B------:R-:W-:Y:S01]  /*4460*/  FFMA R87, R42, R60, R87 ;  /* 0x0000003c2a577223 */ /* 0x000fe20000000057 */
[----:B------:R-:W-:Y:S01]  /*4470*/  FFMA R60, R60, R43, R48 ;  /* 0x0000002b3c3c7223 */ /* 0x000fe20000000030 */
[----:B---3--:R-:W-:Y:S01]  /*4480*/  FFMA R56, R28, R41, R71 ;  /* 0x000000291c387223 */ /* 0x008fe20000000047 */
[----:B------:R-:W0:Y:S01]  /*4490*/  LDS R52, [R69+-0x8fc] ;  /* 0xfff7040045347984 */ /* 0x000e220000000800 */
[-C--:B------:R-:W-:Y:S01]  /*44a0*/  FFMA R73, R40, R28.reuse, R73 ;  /* 0x0000001c28497223 */ /* 0x080fe20000000049 */
[----:B------:R-:W-:Y:S01]  /*44b0*/  FFMA R36, R42, R28, R78 ;  /* 0x0000001c2a247223 */ /* 0x000fe2000000004e */
[-C--:B----4-:R-:W-:Y:S01]  /*44c0*/  FFMA R81, R40, R74.reuse, R81 ;  /* 0x0000004a28517223 */ /* 0x090fe20000000051 */
[----:B------:R-:W2:Y:S01]  /*44d0*/  LDS R71, [R69+-0x7dc] ;  /* 0xfff8240045477984 */ /* 0x000ea20000000800 */
[-C--:B------:R-:W-:Y:S01]  /*44e0*/  FFMA R40, R74, R43.reuse, R76 ;  /* 0x0000002b4a287223 */ /* 0x080fe2000000004c */
[----:B------:R-:W-:Y:S01]  /*44f0*/  FFMA R28, R28, R43, R64 ;  /* 0x0000002b1c1c7223 */ /* 0x000fe20000000040 */
[----:B------:R-:W-:Y:S01]  /*4500*/  FFMA R64, R74, R41, R77 ;  /* 0x000000294a407223 */ /* 0x000fe2000000004d */
[----:B------:R-:W3:Y:S01]  /*4510*/  LDS.64 R48, [R67+-0x15b0] ;  /* 0xffea500043307984 */ /* 0x000ee20000000a00 */
[----:B------:R-:W-:Y:S01]  /*4520*/  FFMA R83, R42, R74, R83 ;  /* 0x0000004a2a537223 */ /* 0x000fe20000000053 */
[----:B-----5:R-:W-:-:S02]  /*4530*/  FFMA R76, R44, R75, R85 ;  /* 0x0000004b2c4c7223 */ /* 0x020fc40000000055 */
[----:B------:R-:W4:Y:S01]  /*4540*/  LDS R89, [R69+0x4] ;  /* 0x0000040045597984 */ /* 0x000f220000000800 */
[C---:B------:R-:W-:Y:S01]  /*4550*/  FFMA R85, R75.reuse, R45, R50 ;  /* 0x0000002d4b557223 */ /* 0x040fe20000000032 */
[C---:B------:R-:W-:Y:S02]  /*4560*/  FFMA R78, R46.reuse, R75, R51 ;  /* 0x0000004b2e4e7223 */ /* 0x040fe40000000033 */
[----:B------:R-:W5:Y:S01]  /*4570*/  LDS R77, [R69+0x124] ;  /* 0x00012400454d7984 */ /* 0x000f620000000800 */
[----:B------:R-:W-:Y:S01]  /*4580*/  FFMA R75, R75, R47, R32 ;  /* 0x0000002f4b4b7223 */ /* 0x000fe20000000020 */
[-C--:B-1----:R-:W-:Y:S01]  /*4590*/  FFMA R82, R46, R79.reuse, R87 ;  /* 0x0000004f2e527223 */ /* 0x082fe20000000057 */
[C---:B------:R-:W-:Y:S01]  /*45a0*/  FFMA R74, R44.reuse, R79, R91 ;  /* 0x0000004f2c4a7223 */ /* 0x040fe2000000005b */
[----:B------:R-:W1:Y:S01]  /*45b0*/  LDS R87, [R69+-0x8d8] ;  /* 0xfff7280045577984 */ /* 0x000e620000000800 */
[----:B------:R-:W-:Y:S01]  /*45c0*/  FFMA R91, R79, R45, R72 ;  /* 0x0000002d4f5b7223 */ /* 0x000fe20000000048 */
[----:B------:R-:W-:Y:S01]  /*45d0*/  FFMA R32, R44, R53, R73 ;  /* 0x000000352c207223 */ /* 0x000fe20000000049 */
[C---:B------:R-:W-:Y:S01]  /*45e0*/  FFMA R73, R53.reuse, R45, R56 ;  /* 0x0000002d35497223 */ /* 0x040fe20000000038 */
[----:B------:R-:W1:Y:S01]  /*45f0*/  LDS.64 R50, [R67+-0x1040] ;  /* 0xffefc00043327984 */ /* 0x000e620000000a00 */
[----:B------:R-:W-:Y:S01]  /*4600*/  FFMA R36, R46, R53, R36 ;  /* 0x000000352e247223 */ /* 0x000fe20000000024 */
[-C--:B------:R-:W-:Y:S01]  /*4610*/  FFMA R53, R53, R47.reuse, R28 ;  /* 0x0000002f35357223 */ /* 0x080fe2000000001c */
[----:B------:R-:W-:Y:S01]  /*4620*/  FFMA R79, R79, R47, R60 ;  /* 0x0000002f4f4f7223 */ /* 0x000fe2000000003c */
[----:B------:R-:W1:Y:S01]  /*4630*/  LDS R56, [R69+-0x7b8] ;  /* 0xfff8480045387984 */ /* 0x000e620000000800 */
[-C--:B------:R-:W-:Y:S01]  /*4640*/  FFMA R28, R44, R93.reuse, R81 ;  /* 0x0000005d2c1c7223 */ /* 0x080fe20000000051 */
[----:B------:R-:W-:Y:S01]  /*4650*/  FFMA R44, R46, R93, R83 ;  /* 0x0000005d2e2c7223 */ /* 0x000fe20000000053 */
[C---:B------:R-:W-:Y:S01]  /*4660*/  FFMA R81, R93.reuse, R45, R64 ;  /* 0x0000002d5d517223 */ /* 0x040fe20000000040 */
[----:B------:R-:W1:Y:S01]  /*4670*/  LDS R60, [R69+0x28] ;  /* 0x00002800453c7984 */ /* 0x000e620000000800 */
[----:B------:R-:W-:-:S03]  /*4680*/  FFMA R93, R93, R47, R40 ;  /* 0x0000002f5d5d7223 */ /* 0x000fc60000000028 */
[----:B------:R-:W1:Y:S01]  /*4690*/  LDS R83, [R69+0x148] ;  /* 0x0001480045537984 */ /* 0x000e620000000800 */
[----:B0-----:R-:W-:Y:S01]  /*46a0*/  FFMA R74, R52, R65, R74 ;  /* 0x00000041344a7223 */ /* 0x001fe2000000004a */
[-C--:B------:R-:W-:Y:S01]  /*46b0*/  FFMA R91, R54, R52.reuse, R91 ;  /* 0x00000034365b7223 */ /* 0x080fe2000000005b */
[----:B------:R-:W-:Y:S01]  /*46c0*/  FFMA R82, R52, R55, R82 ;  /* 0x0000003734527223 */ /* 0x000fe20000000052 */
[----:B------:R-:W0:Y:S01]  /*46d0*/  LDS R72, [R69+-0x8b4] ;  /* 0xfff74c0045487984 */ /* 0x000e220000000800 */
[C---:B--2---:R-:W-:Y:S01]  /*46e0*/  FFMA R32, R71.reuse, R65, R32 ;  /* 0x0000004147207223 */ /* 0x044fe20000000020 */
[----:B------:R-:W-:Y:S01]  /*46f0*/  FFMA R73, R54, R71, R73 ;  /* 0x0000004736497223 */ /* 0x000fe20000000049 */
[----:B------:R-:W-:Y:S01]  /*4700*/  FFMA R36, R71, R55, R36 ;  /* 0x0000003747247223 */ /* 0x000fe20000000024 */
[----:B------:R-:W-:Y:S01]  /*4710*/  LDS R80, [R69+-0x86c] ;  /* 0xfff7940045507984 */ /* 0x000fe20000000800 */
[C---:B---3--:R-:W-:Y:S01]  /*4720*/  FFMA R40, R48.reuse, R52, R79 ;  /* 0x0000003430287223 */ /* 0x048fe2000000004f */
[----:B------:R-:W-:-:S02]  /*4730*/  FFMA R71, R48, R71, R53 ;  /* 0x0000004730477223 */ /* 0x000fc40000000035 */
[----:B------:R-:W2:Y:S01]  /*4740*/  LDS.64 R52, [R67+-0xad0] ;  /* 0xfff5300043347984 */ /* 0x000ea20000000a00 */
[C---:B----4-:R-:W-:Y:S01]  /*4750*/  FFMA R76, R89.reuse, R65, R76 ;  /* 0x00000041594c7223 */ /* 0x050fe2000000004c */
[----:B------:R-:W-:Y:S01]  /*4760*/  FFMA R85, R54, R89, R85 ;  /* 0x0000005936557223 */ /* 0x000fe20000000055 */
[----:B------:R-:W-:Y:S01]  /*4770*/  FFMA R78, R89, R55, R78 ;  /* 0x00000037594e7223 */ /* 0x000fe2000000004e */
[----:B------:R-:W-:Y:S01]  /*4780*/  FFMA R89, R48, R89, R75 ;  /* 0x0000005930597223 */ /* 0x000fe2000000004b */
[----:B------:R-:W3:Y:S01]  /*4790*/  LDS R79, [R69+-0x794] ;  /* 0xfff86c00454f7984 */ /* 0x000ee20000000800 */
[C---:B-----5:R-:W-:Y:S01]  /*47a0*/  FFMA R28, R77.reuse, R65, R28 ;  /* 0x000000414d1c7223 */ /* 0x060fe2000000001c */
[----:B------:R-:W-:Y:S01]  /*47b0*/  FFMA R81, R54, R77, R81 ;  /* 0x0000004d36517223 */ /* 0x000fe20000000051 */
[----:B------:R-:W-:Y:S01]  /*47c0*/  FFMA R44, R77, R55, R44 ;  /* 0x000000374d2c7223 */ /* 0x000fe2000000002c */
[----:B------:R-:W4:Y:S01]  /*47d0*/  LDS R75, [R69+0x4c] ;  /* 0x00004c00454b7984 */ /* 0x000f220000000800 */
[----:B------:R-:W-:Y:S01]  /*47e0*/  FFMA R77, R48, R77, R93 ;  /* 0x0000004d304d7223 */ /* 0x000fe2000000005d */
[C---:B-1----:R-:W-:Y:S01]  /*47f0*/  FFMA R74, R87.reuse, R57, R74 ;  /* 0x00000039574a7223 */ /* 0x042fe2000000004a */
[----:B------:R-:W-:Y:S01]  /*4800*/  FFMA R91, R58, R87, R91 ;  /* 0x000000573a5b7223 */ /* 0x000fe2000000005b */
[----:B------:R-:W-:Y:S01]  /*4810*/  FFMA R82, R87, R59, R82 ;  /* 0x0000003b57527223 */ /* 0x000fe20000000052 */
[----:B------:R-:W1:Y:S01]  /*4820*/  LDS R93, [R69+0x16c] ;  /* 0x00016c00455d7984 */ /* 0x000e620000000800 */
[----:B------:R-:W-:-:S03]  /*4830*/  FFMA R87, R50, R87, R40 ;  /* 0x0000005732577223 */ /* 0x000fc60000000028 */
[----:B------:R-:W-:Y:S01]  /*4840*/  LDS.64 R64, [R67+-0x560] ;  /* 0xfffaa00043407984 */ /* 0x000fe20000000a00 */
[----:B------:R-:W-:Y:S01]  /*4850*/  FFMA R32, R56, R57, R32 ;  /* 0x0000003938207223 */ /* 0x000fe20000000020 */
[----:B------:R-:W-:Y:S01]  /*4860*/  FFMA R73, R58, R56, R73 ;  /* 0x000000383a497223 */ /* 0x000fe20000000049 */
[----:B------:R-:W-:Y:S01]  /*4870*/  FFMA R36, R56, R59, R36 ;  /* 0x0000003b38247223 */ /* 0x000fe20000000024 */
[----:B------:R-:W5:Y:S01]  /*4880*/  LDS R40, [R69+0x70] ;  /* 0x0000700045287984 */ /* 0x000f620000000800 */
[----:B------:R-:W-:Y:S01]  /*4890*/  FFMA R76, R60, R57, R76 ;  /* 0x000000393c4c7223 */ /* 0x000fe2000000004c */
[----:B------:R-:W-:Y:S01]  /*48a0*/  FFMA R85, R58, R60, R85 ;  /* 0x0000003c3a557223 */ /* 0x000fe20000000055 */
[----:B------:R-:W-:Y:S01]  /*48b0*/  FFMA R78, R60, R59, R78 ;  /* 0x0000003b3c4e7223 */ /* 0x000fe2000000004e */
[C---:B------:R-:W-:Y:S01]  /*48c0*/  FFMA R56, R50.reuse, R56, R71 ;  /* 0x0000003832387223 */ /* 0x040fe20000000047 */
[----:B------:R-:W-:Y:S01]  /*48d0*/  FFMA R60, R50, R60, R89 ;  /* 0x0000003c323c7223 */ /* 0x000fe20000000059 */
[C---:B------:R-:W-:Y:S01]  /*48e0*/  FFMA R28, R83.reuse, R57, R28 ;  /* 0x00000039531c7223 */ /* 0x040fe2000000001c */
[----:B------:R-:W5:Y:S01]  /*48f0*/  LDS R71, [R69+-0x770] ;  /* 0xfff8900045477984 */ /* 0x000f620000000800 */
[----:B------:R-:W-:Y:S01]  /*4900*/  FFMA R81, R58, R83, R81 ;  /* 0x000000533a517223 */ /* 0x000fe20000000051 */
[----:B------:R-:W-:Y:S01]  /*4910*/  FFMA R44, R83, R59, R44 ;  /* 0x0000003b532c7223 */ /* 0x000fe2000000002c */
[----:B------:R-:W-:Y:S01]  /*4920*/  FFMA R83, R50, R83, R77 ;  /* 0x0000005332537223 */ /* 0x000fe2000000004d */
[----:B------:R-:W5:Y:S01]  /*4930*/  LDS R89, [R69+-0x890] ;  /* 0xfff7700045597984 */ /* 0x000f620000000800 */
[----:B0-----:R-:W-:Y:S01]  /*4940*/  FFMA R74, R72, R61, R74 ;  /* 0x0000003d484a7223 */ /* 0x001fe2000000004a */
[-C--:B------:R-:W-:Y:S01]  /*4950*/  FFMA R91, R62, R72.reuse, R91 ;  /* 0x000000483e5b7223 */ /* 0x080fe2000000005b */
[----:B------:R-:W-:Y:S01]  /*4960*/  FFMA R82, R72, R63, R82 ;  /* 0x0000003f48527223 */ /* 0x000fe20000000052 */
[----:B------:R-:W0:Y:S01]  /*4970*/  LDS R77, [R69+0x190] ;  /* 0x00019000454d7984 */ /* 0x000e220000000800 */
[----:B--2---:R-:W-:-:S03]  /*4980*/  FFMA R72, R52, R72, R87 ;  /* 0x0000004834487223 */ /* 0x004fc60000000057 */
[----:B------:R-:W-:Y:S01]  /*4990*/  LDS R84, [R69+0x1d8] ;  /* 0x0001d80045547984 */ /* 0x000fe20000000800 */
[C---:B---3--:R-:W-:Y:S01]  /*49a0*/  FFMA R32, R79.reuse, R61, R32 ;  /* 0x0000003d4f207223 */ /* 0x048fe20000000020 */
[----:B------:R-:W-:Y:S01]  /*49b0*/  FFMA R73, R62, R79, R73 ;  /* 0x0000004f3e497223 */ /* 0x000fe20000000049 */
[----:B------:R-:W-:Y:S01]  /*49c0*/  FFMA R36, R79, R63, R36 ;  /* 0x0000003f4f247223 */ /* 0x000fe20000000024 */
[----:B------:R-:W-:Y:S01]  /*49d0*/  FFMA R79, R52, R79, R56 ;  /* 0x0000004f344f7223 */ /* 0x000fe20000000038 */
[C---:B----4-:R-:W-:Y:S01]  /*49e0*/  FFMA R87, R75.reuse, R61, R76 ;  /* 0x0000003d4b577223 */ /* 0x050fe2000000004c */
[----:B------:R-:W-:Y:S01]  /*49f0*/  FFMA R85, R62, R75, R85 ;  /* 0x0000004b3e557223 */ /* 0x000fe20000000055 */
[----:B------:R-:W-:Y:S01]  /*4a00*/  FFMA R78, R75, R63, R78 ;  /* 0x0000003f4b4e7223 */ /* 0x000fe2000000004e */
[----:B------:R-:W-:Y:S01]  /*4a10*/  FFMA R75, R52, R75, R60 ;  /* 0x0000004b344b7223 */ /* 0x000fe2000000003c */
[----:B------:R-:W2:Y:S01]  /*4a20*/  LDS.64 R56, [R67+0x10] ;  /* 0x0000100043387984 */ /* 0x000ea20000000a00 */
[C---:B-1----:R-:W-:Y:S01]  /*4a30*/  FFMA R28, R93.reuse, R61, R28 ;  /* 0x0000003d5d1c7223 */ /* 0x042fe2000000001c */
[----:B------:R-:W-:Y:S01]  /*4a40*/  FFMA R81, R62, R93, R81 ;  /* 0x0000005d3e517223 */ /* 0x000fe20000000051 */
[----:B------:R-:W-:Y:S01]  /*4a50*/  FFMA R44, R93, R63, R44 ;  /* 0x0000003f5d2c7223 */ /* 0x000fe2000000002c */
[----:B------:R-:W1:Y:S01]  /*4a60*/  LDS R60, [R69+0x94] ;  /* 0x00009400453c7984 */ /* 0x000e620000000800 */
[----:B------:R-:W-:-:S03]  /*4a70*/  FFMA R93, R52, R93, R83 ;  /* 0x0000005d345d7223 */ /* 0x000fc60000000053 */
[----:B------:R-:W-:Y:S01]  /*4a80*/  LDS R76, [R69+-0x728] ;  /* 0xfff8d800454c7984 */ /* 0x000fe20000000800 */
[-C--:B-----5:R-:W-:Y:S01]  /*4a90*/  FFMA R61, R64, R40.reuse, R75 ;  /* 0x00000028403d7223 */ /* 0x0a0fe2000000004b */
[----:B------:R-:W-:Y:S01]  /*4aa0*/  FFMA R87, R40, R29, R87 ;  /* 0x0000001d28577223 */ /* 0x000fe20000000057 */
[----:B------:R-:W-:Y:S01]  /*4ab0*/  FFMA R85, R30, R40, R85 ;  /* 0x000000281e557223 */ /* 0x000fe20000000055 */
[----:B------:R-:W3:Y:S01]  /*4ac0*/  LDS R75, [R69+-0x74c] ;  /* 0xfff8b400454b7984 */ /* 0x000ee20000000800 */
[----:B------:R-:W-:Y:S01]  /*4ad0*/  FFMA R78, R40, R31, R78 ;  /* 0x0000001f284e7223 */ /* 0x000fe2000000004e */
[C---:B------:R-:W-:Y:S01]  /*4ae0*/  FFMA R32, R71.reuse, R29, R32 ;  /* 0x0000001d47207223 */ /* 0x040fe20000000020 */
[----:B------:R-:W-:Y:S01]  /*4af0*/  FFMA R73, R30, R71, R73 ;  /* 0x000000471e497223 */ /* 0x000fe20000000049 */
[----:B------:R-:W-:Y:S01]  /*4b00*/  FFMA R36, R71, R31, R36 ;  /* 0x0000001f47247223 */ /* 0x000fe20000000024 */
[----:B------:R-:W-:Y:S01]  /*4b10*/  FFMA R71, R64, R71, R79 ;  /* 0x0000004740477223 */ /* 0x000fe2000000004f */
[C---:B------:R-:W-:Y:S01]  /*4b20*/  FFMA R83, R89.reuse, R29, R74 ;  /* 0x0000001d59537223 */ /* 0x040fe2000000004a */
[----:B------:R-:W-:Y:S01]  /*4b30*/  FFMA R91, R30, R89, R91 ;  /* 0x000000591e5b7223 */ /* 0x000fe2000000005b */
[----:B------:R-:W-:Y:S01]  /*4b40*/  FFMA R82, R89, R31, R82 ;  /* 0x0000001f59527223 */ /* 0x000fe20000000052 */
[----:B------:R-:W-:Y:S01]  /*4b50*/  FFMA R89, R64, R89, R72 ;  /* 0x0000005940597223 */ /* 0x000fe20000000048 */
[----:B------:R-:W4:Y:S01]  /*4b60*/  LDS R40, [R69+0x1b4] ;  /* 0x0001b40045287984 */ /* 0x000f220000000800 */
[C---:B0-----:R-:W-:Y:S01]  /*4b70*/  FFMA R79, R77.reuse, R29, R28 ;  /* 0x0000001d4d4f7223 */ /* 0x041fe2000000001c */
[----:B------:R-:W-:Y:S01]  /*4b80*/  FFMA R81, R30, R77, R81 ;  /* 0x0000004d1e517223 */ /* 0x000fe20000000051 */
[----:B------:R-:W-:Y:S01]  /*4b90*/  FFMA R44, R77, R31, R44 ;  /* 0x0000001f4d2c7223 */ /* 0x000fe2000000002c */
[----:B------:R-:W0:Y:S01]  /*4ba0*/  LDS.64 R28, [R67+0x580] ;  /* 0x00058000431c7984 */ /* 0x000e220000000a00 */
[----:B------:R-:W-:Y:S01]  /*4bb0*/  FFMA R77, R64, R77, R93 ;  /* 0x0000004d404d7223 */ /* 0x000fe2000000005d */
[----:B------:R-:W-:Y:S01]  /*4bc0*/  FFMA R83, R80, R33, R83 ;  /* 0x0000002150537223 */ /* 0x000fe20000000053 */
[----:B------:R-:W-:Y:S01]  /*4bd0*/  FFMA R91, R34, R80, R91 ;  /* 0x00000050225b7223 */ /* 0x000fe2000000005b */
[----:B------:R-:W5:Y:S01]  /*4be0*/  LDS R72, [R69+0xb8] ;  /* 0x0000b80045487984 */ /* 0x000f620000000800 */
[----:B------:R-:W-:-:S03]  /*4bf0*/  FFMA R82, R80, R35, R82 ;  /* 0x0000002350527223 */ /* 0x000fc60000000052 */
[----:B------:R-:W5:Y:S04]  /*4c00*/  LDS R74, [R69+-0x848] ;  /* 0xfff7b800454a7984 */ /* 0x000f680000000800 */
[----:B------:R-:W5:Y:S01]  /*4c10*/  LDS R86, [R69+-0x824] ;  /* 0xfff7dc0045567984 */ /* 0x000f620000000800 */
[----:B--2---:R-:W-:Y:S01]  /*4c20*/  FFMA R89, R56, R80, R89 ;  /* 0x0000005038597223 */ /* 0x004fe20000000059 */
[----:B-1----:R-:W-:Y:S01]  /*4c30*/  FFMA R87, R60, R33, R87 ;  /* 0x000000213c577223 */ /* 0x002fe20000000057 */
[-C--:B------:R-:W-:Y:S01]  /*4c40*/  FFMA R85, R34, R60.reuse, R85 ;  /* 0x0000003c22557223 */ /* 0x080fe20000000055 */
[----:B------:R-:W-:Y:S01]  /*4c50*/  FFMA R78, R60, R35, R78 ;  /* 0x000000233c4e7223 */ /* 0x000fe2000000004e */
[C---:B------:R-:W-:Y:S01]  /*4c60*/  FFMA R93, R56.reuse, R60, R61 ;  /* 0x0000003c385d7223 */ /* 0x040fe2000000003d */
[----:B------:R-:W1:Y:S04]  /*4c70*/  LDS R80, [R69+0xdc] ;  /* 0x0000dc0045507984 */ /* 0x000e680000000800 */
[----:B------:R-:W2:Y:S01]  /*4c80*/  LDS.64 R60, [R67+0xaf0] ;  /* 0x000af000433c7984 */ /* 0x000ea20000000a00 */
[----:B---3--:R-:W-:Y:S01]  /*4c90*/  FFMA R71, R56, R75, R71 ;  /* 0x0000004b38477223 */ /* 0x008fe20000000047 */
[C---:B------:R-:W-:Y:S01]  /*4ca0*/  FFMA R32, R75.reuse, R33, R32 ;  /* 0x000000214b207223 */ /* 0x040fe20000000020 */
[----:B------:R-:W-:Y:S01]  /*4cb0*/  FFMA R73, R34, R75, R73 ;  /* 0x0000004b22497223 */ /* 0x000fe20000000049 */
[----:B------:R-:W-:-:S03]  /*4cc0*/  FFMA R36, R75, R35, R36 ;  /* 0x000000234b247223 */ /* 0x000fc60000000024 */
[----:B------:R-:W-:Y:S01]  /*4cd0*/  FFMA R73, R38, R76, R73 ;  /* 0x0000004c26497223 */ /* 0x000fe20000000049 */
[----:B------:R-:W-:Y:S01]  /*4ce0*/  FFMA R36, R76, R39, R36 ;  /* 0x000000274c247223 */ /* 0x000fe20000000024 */
[----:B----4-:R-:W-:Y:S01]  /*4cf0*/  FFMA R79, R40, R33, R79 ;  /* 0x00000021284f7223 */ /* 0x010fe2000000004f */
[-C--:B------:R-:W-:Y:S01]  /*4d00*/  FFMA R81, R34, R40.reuse, R81 ;  /* 0x0000002822517223 */ /* 0x080fe20000000051 */
[----:B------:R-:W-:Y:S01]  /*4d10*/  FFMA R44, R40, R35, R44 ;  /* 0x00000023282c7223 */ /* 0x000fe2000000002c */
[----:B------:R-:W-:Y:S01]  /*4d20*/  FFMA R77, R56, R40, R77 ;  /* 0x00000028384d7223 */ /* 0x000fe2000000004d */
[----:B0-----:R-:W-:Y:S01]  /*4d30*/  FFMA R75, R28, R76, R71 ;  /* 0x0000004c1c4b7223 */ /* 0x001fe20000000047 */
[-C--:B------:R-:W-:Y:S01]  /*4d40*/  FFMA R40, R76, R37.reuse, R32 ;  /* 0x000000254c287223 */ /* 0x080fe20000000020 */
[----:B------:R-:W0:Y:S01]  /*4d50*/  LDS R71, [R69+-0x704] ;  /* 0xfff8fc0045477984 */ /* 0x000e220000000800 */
[-C--:B------:R-:W-:Y:S01]  /*4d60*/  FFMA R79, R84, R37.reuse, R79 ;  /* 0x00000025544f7223 */ /* 0x080fe2000000004f */
[----:B-----5:R-:W-:Y:S01]  /*4d70*/  FFMA R87, R72, R37, R87 ;  /* 0x0000002548577223 */ /* 0x020fe20000000057 */
[-C--:B------:R-:W-:Y:S01]  /*4d80*/  FFMA R85, R38, R72.reuse, R85 ;  /* 0x0000004826557223 */ /* 0x080fe20000000055 */
[----:B------:R-:W-:Y:S01]  /*4d90*/  FFMA R78, R72, R39, R78 ;  /* 0x00000027484e7223 */ /* 0x000fe2000000004e */
[----:B------:R-:W-:Y:S01]  /*4da0*/  FFMA R93, R28, R72, R93 ;  /* 0x000000481c5d7223 */ /* 0x000fe2000000005d */
[----:B------:R-:W-:Y:S01]  /*4db0*/  FFMA R83, R74, R37, R83 ;  /* 0x000000254a537223 */ /* 0x000fe20000000053 */
[----:B------:R-:W3:Y:S01]  /*4dc0*/  LDS R72, [R69+0x1fc] ;  /* 0x0001fc0045487984 */ /* 0x000ee20000000800 */
[-C--:B------:R-:W-:Y:S01]  /*4dd0*/  FFMA R91, R38, R74.reuse, R91 ;  /* 0x0000004a265b7223 */ /* 0x080fe2000000005b */
[----:B------:R-:W-:Y:S01]  /*4de0*/  FFMA R82, R74, R39, R82 ;  /* 0x000000274a527223 */ /* 0x000fe20000000052 */
[----:B------:R-:W-:Y:S01]  /*4df0*/  FFMA R89, R28, R74, R89 ;  /* 0x0000004a1c597223 */ /* 0x000fe20000000059 */
[----:B------:R-:W4:Y:S01]  /*4e00*/  LDS R37, [R69+-0x800] ;  /* 0xfff8000045257984 */ /* 0x000f220000000800 */
[----:B------:R-:W-:Y:S01]  /*4e10*/  FFMA R74, R86, R41, R83 ;  /* 0x00000029564a7223 */ /* 0x000fe20000000053 */
[----:B------:R-:W-:Y:S01]  /*4e20*/  FFMA R91, R42, R86, R91 ;  /* 0x000000562a5b7223 */ /* 0x000fe2000000005b */
[----:B------:R-:W-:Y:S01]  /*4e30*/  FFMA R82, R86, R43, R82 ;  /* 0x0000002b56527223 */ /* 0x000fe20000000052 */
[----:B------:R5:W4:Y:S01]  /*4e40*/  LDS.64 R32, [R67+0x1060] ;  /* 0x0010600043207984 */ /* 0x000b220000000a00 */
[-C--:B------:R-:W-:Y:S01]  /*4e50*/  FFMA R81, R38, R84.reuse, R81 ;  /* 0x0000005426517223 */ /* 0x080fe20000000051 */
[----:B------:R-:W-:Y:S01]  /*4e60*/  FFMA R44, R84, R39, R44 ;  /* 0x00000027542c7223 */ /* 0x000fe2000000002c */
[----:B------:R-:W-:Y:S01]  /*4e70*/  FFMA R77, R28, R84, R77 ;  /* 0x000000541c4d7223 */ /* 0x000fe2000000004d */
[----:B------:R-:W4:Y:S01]  /*4e80*/  LDS R83, [R69+0x100] ;  /* 0x0001000045537984 */ /* 0x000f220000000800 */
[----:B-1----:R-:W-:Y:S01]  /*4e90*/  FFMA R76, R80, R41, R87 ;  /* 0x00000029504c7223 */ /* 0x002fe20000000057 */
[----:B------:R-:W-:Y:S01]  /*4ea0*/  FFMA R85, R42, R80, R85 ;  /* 0x000000502a557223 */ /* 0x000fe20000000055 */
[----:B--2---:R-:W-:Y:S01]  /*4eb0*/  FFMA R89, R60, R86, R89 ;  /* 0x000000563c597223 */ /* 0x004fe20000000059 */
[----:B------:R-:W-:Y:S01]  /*4ec0*/  FFMA R78, R80, R43, R78 ;  /* 0x0000002b504e7223 */ /* 0x000fe2000000004e */
[----:B------:R-:W1:Y:S01]  /*4ed0*/  LDS R86, [R69+-0x6e0] ;  /* 0xfff9200045567984 */ /* 0x000e620000000800 */
[----:B------:R-:W-:Y:S01]  /*4ee0*/  FFMA R93, R60, R80, R93 ;  /* 0x000000503c5d7223 */ /* 0x000fe2000000005d */
[----:B-----5:R-:W-:-:S02]  /*4ef0*/  IADD3 R67, PT, PT, R67, 0x18, RZ ;  /* 0x0000001843437810 */ /* 0x020fc40007ffe0ff */
[----:B------:R-:W2:Y:S04]  /*4f00*/  LDS R84, [R69+0x220] ;  /* 0x0002200045547984 */ /* 0x000ea80000000800 */
[----:B------:R-:W5:Y:S01]  /*4f10*/  LDS R80, [R69+-0x8f8] ;  /* 0xfff7080045507984 */ /* 0x000f620000000800 */
[C---:B0-----:R-:W-:Y:S01]  /*4f20*/  FFMA R87, R71.reuse, R41, R40 ;  /* 0x0000002947577223 */ /* 0x041fe20000000028 */
[----:B------:R-:W-:Y:S02]  /*4f30*/  FFMA R73, R42, R71, R73 ;  /* 0x000000472a497223 */ /* 0x000fe40000000049 */
[----:B------:R-:W0:Y:S01]  /*4f40*/  LDS R40, [R69+0x8] ;  /* 0x0000080045287984 */ /* 0x000e220000000800 */
[----:B------:R-:W-:Y:S01]  /*4f50*/  FFMA R36, R71, R43, R36 ;  /* 0x0000002b47247223 */ /* 0x000fe20000000024 */
[----:B------:R-:W-:Y:S01]  /*4f60*/  FFMA R75, R60, R71, R75 ;  /* 0x000000473c4b7223 */ /* 0x000fe2000000004b */
[----:B---3--:R-:W-:Y:S01]  /*4f70*/  FFMA R79, R72, R41, R79 ;  /* 0x00000029484f7223 */ /* 0x008fe2000000004f */
[-C--:B------:R-:W-:Y:S01]  /*4f80*/  FFMA R81, R42, R72.reuse, R81 ;  /* 0x000000482a517223 */ /* 0x080fe20000000051 */
[----:B------:R-:W3:Y:S01]  /*4f90*/  LDS R41, [R69+-0x7d8] ;  /* 0xfff8280045297984 */ /* 0x000ee20000000800 */
[----:B------:R-:W-:Y:S01]  /*4fa0*/  FFMA R44, R72, R43, R44 ;  /* 0x0000002b482c7223 */ /* 0x000fe2000000002c */
[----:B------:R-:W-:Y:S01]  /*4fb0*/  FFMA R77, R60, R72, R77 ;  /* 0x000000483c4d7223 */ /* 0x000fe2000000004d */
[C---:B----4-:R-:W-:Y:S01]  /*4fc0*/  FFMA R71, R37.reuse, R45, R74 ;  /* 0x0000002d25477223 */ /* 0x050fe2000000004a */
[----:B------:R-:W-:Y:S01]  /*4fd0*/  FFMA R91, R46, R37, R91 ;  /* 0x000000252e5b7223 */ /* 0x000fe2000000005b */
[----:B------:R-:W-:Y:S01]  /*4fe0*/  FFMA R82, R37, R47, R82 ;  /* 0x0000002f25527223 */ /* 0x000fe20000000052 */
[----:B------:R-:W-:-:S02]  /*4ff0*/  FFMA R72, R32, R37, R89 ;  /* 0x0000002520487223 */ /* 0x000fc40000000059 */
[----:B------:R-:W4:Y:S01]  /*5000*/  LDS R37, [R69+0x128] ;  /* 0x0001280045257984 */ /* 0x000f220000000800 */
[C---:B------:R-:W-:Y:S01]  /*5010*/  FFMA R89, R83.reuse, R45, R76 ;  /* 0x0000002d53597223 */ /* 0x040fe2000000004c */
[----:B------:R-:W-:Y:S01]  /*5020*/  FFMA R85, R46, R83, R85 ;  /* 0x000000532e557223 */ /* 0x000fe20000000055 */
[----:B------:R-:W-:Y:S01]  /*5030*/  FFMA R78, R83, R47, R78 ;  /* 0x0000002f534e7223 */ /* 0x000fe2000000004e */
[----:B------:R-:W-:Y:S01]  /*5040*/  FFMA R74, R32, R83, R93 ;  /* 0x00000053204a7223 */ /* 0x000fe2000000005d */
[-C--:B-1----:R-:W-:Y:S01]  /*5050*/  FFMA R76, R46, R86.reuse, R73 ;  /* 0x000000562e4c7223 */ /* 0x082fe20000000049 */
[C---:B------:R-:W-:Y:S01]  /*5060*/  FFMA R87, R86.reuse, R45, R87 ;  /* 0x0000002d56577223 */ /* 0x040fe20000000057 */
[----:B------:R-:W-:Y:S01]  /*5070*/  FFMA R73, R86, R47, R36 ;  /* 0x0000002f56497223 */ /* 0x000fe20000000024 */
[----:B------:R-:W-:Y:S01]  /*5080*/  FFMA R86, R32, R86, R75 ;  /* 0x0000005620567223 */ /* 0x000fe2000000004b */
[C---:B--2---:R-:W-:Y:S01]  /*5090*/  FFMA R79, R84.reuse, R45, R79 ;  /* 0x0000002d544f7223 */ /* 0x044fe2000000004f */
[----:B------:R-:W-:Y:S01]  /*50a0*/  FFMA R45, R84, R47, R44 ;  /* 0x0000002f542d7223 */ /* 0x000fe2000000002c */
[----:B------:R-:W-:Y:S01]  /*50b0*/  FFMA R36, R46, R84, R81 ;  /* 0x000000542e247223 */ /* 0x000fe20000000051 */
[----:B------:R-:W1:Y:S01]  /*50c0*/  LDS R44, [R69+-0x8d4] ;  /* 0xfff72c00452c7984 */ /* 0x000e620000000800 */
[-C--:B-----5:R-:W-:Y:S01]  /*50d0*/  FFMA R71, R54, R80.reuse, R71 ;  /* 0x0000005036477223 */ /* 0x0a0fe20000000047 */
[----:B------:R-:W-:Y:S01]  /*50e0*/  FFMA R91, R80, R55, R91 ;  /* 0x00000037505b7223 */ /* 0x000fe2000000005b */
[----:B------:R-:W-:Y:S01]  /*50f0*/  FFMA R75, R48, R80, R82 ;  /* 0x00000050304b7223 */ /* 0x000fe20000000052 */
[----:B------:R-:W-:Y:S01]  /*5100*/  FFMA R80, R80, R49, R72 ;  /* 0x0000003150507223 */ /* 0x000fe20000000048 */
[----:B------:R-:W-:Y:S01]  /*5110*/  FFMA R84, R32, R84, R77 ;  /* 0x0000005420547223 */ /* 0x000fe2000000004d */
[----:B------:R-:W2:Y:S04]  /*5120*/  LDS R72, [R69+0x2c] ;  /* 0x00002c0045487984 */ /* 0x000ea80000000800 */
[----:B------:R-:W5:Y:S01]  /*5130*/  LDS R77, [R69+-0x7b4] ;  /* 0xfff84c00454d7984 */ /* 0x000f620000000800 */
[-C--:B0-----:R-:W-:Y:S01]  /*5140*/  FFMA R89, R54, R40.reuse, R89 ;  /* 0x0000002836597223 */ /* 0x081fe20000000059 */
[----:B------:R-:W-:Y:S01]  /*5150*/  FFMA R85, R40, R55, R85 ;  /* 0x0000003728557223 */ /* 0x000fe20000000055 */
[----:B------:R-:W-:Y:S01]  /*5160*/  FFMA R81, R48, R40, R78 ;  /* 0x0000002830517223 */ /* 0x000fe2000000004e */
[----:B------:R-:W-:-:S02]  /*5170*/  FFMA R74, R40, R49, R74 ;  /* 0x00000031284a7223 */ /* 0x000fc4000000004a */
[----:B------:R-:W0:Y:S01]  /*5180*/  LDS R40, [R69+0x14c] ;  /* 0x00014c0045287984 */ /* 0x000e220000000800 */
[----:B---3--:R-:W-:Y:S01]  /*5190*/  FFMA R87, R54, R41, R87 ;  /* 0x0000002936577223 */ /* 0x008fe20000000057 */
[C---:B------:R-:W-:Y:S01]  /*51a0*/  FFMA R76, R41.reuse, R55, R76 ;  /* 0x00000037294c7223 */ /* 0x040fe2000000004c */
[C---:B------:R-:W-:Y:S01]  /*51b0*/  FFMA R73, R48.reuse, R41, R73 ;  /* 0x0000002930497223 */ /* 0x040fe20000000049 */
[----:B------:R-:W-:Y:S02]  /*51c0*/  FFMA R86, R41, R49, R86 ;  /* 0x0000003129567223 */ /* 0x000fe40000000056 */
[----:B------:R-:W3:Y:S01]  /*51d0*/  LDS R41, [R69+-0x8b0] ;  /* 0xfff7500045297984 */ /* 0x000ee20000000800 */
[C---:B----4-:R-:W-:Y:S01]  /*51e0*/  FFMA R55, R37.reuse, R55, R36 ;  /* 0x0000003725377223 */ /* 0x050fe20000000024 */
[-C--:B------:R-:W-:Y:S02]  /*51f0*/  FFMA R83, R48, R37.reuse, R45 ;  /* 0x0000002530537223 */ /* 0x080fe4000000002d */
[----:B------:R-:W4:Y:S01]  /*5200*/  LDS R36, [R69+0x50] ;  /* 0x0000500045247984 */ /* 0x000f220000000800 */
[----:B------:R-:W-:Y:S01]  /*5210*/  FFMA R79, R54, R37, R79 ;  /* 0x00000025364f7223 */ /* 0x000fe2000000004f */
[----:B------:R-:W-:-:S02]  /*5220*/  FFMA R84, R37, R49, R84 ;  /* 0x0000003125547223 */ /* 0x000fc40000000054 */
[----:B------:R-:W4:Y:S04]  /*5230*/  LDS R45, [R69+-0x790] ;  /* 0xfff87000452d7984 */ /* 0x000f280000000800 */
[----:B------:R-:W4:Y:S01]  /*5240*/  LDS R48, [R69+0x170] ;  /* 0x0001700045307984 */ /* 0x000f220000000800 */
[-C--:B-1----:R-:W-:Y:S01]  /*5250*/  FFMA R71, R58, R44.reuse, R71 ;  /* 0x0000002c3a477223 */ /* 0x082fe20000000047 */
[----:B------:R-:W-:Y:S01]  /*5260*/  FFMA R54, R44, R59, R91 ;  /* 0x0000003b2c367223 */ /* 0x000fe2000000005b */
[----:B------:R-:W-:Y:S01]  /*5270*/  FFMA R75, R50, R44, R75 ;  /* 0x0000002c324b7223 */ /* 0x000fe2000000004b */
[----:B------:R-:W-:Y:S01]  /*5280*/  FFMA R80, R44, R51, R80 ;  /* 0x000000332c507223 */ /* 0x000fe20000000050 */
[----:B------:R-:W1:Y:S01]  /*5290*/  LDS R37, [R69+-0x88c] ;  /* 0xfff7740045257984 */ /* 0x000e620000000800 */
[-C--:B--2---:R-:W-:Y:S01]  /*52a0*/  FFMA R89, R58, R72.reuse, R89 ;  /* 0x000000483a597223 */ /* 0x084fe20000000059 */
[----:B------:R-:W-:Y:S01]  /*52b0*/  FFMA R85, R72, R59, R85 ;  /* 0x0000003b48557223 */ /* 0x000fe20000000055 */
[----:B------:R-:W-:Y:S01]  /*52c0*/  FFMA R81, R50, R72, R81 ;  /* 0x0000004832517223 */ /* 0x000fe20000000051 */
[----:B------:R-:W-:Y:S01]  /*52d0*/  FFMA R74, R72, R51, R74 ;  /* 0x00000033484a7223 */ /* 0x000fe2000000004a */
[----:B------:R-:W2:Y:S01]  /*52e0*/  LDS R44, [R69+0x74] ;  /* 0x00007400452c7984 */ /* 0x000ea20000000800 */
[----:B-----5:R-:W-:Y:S01]  /*52f0*/  FFMA R87, R58, R77, R87 ;  /* 0x0000004d3a577223 */ /* 0x020fe20000000057 */
[C---:B------:R-:W-:Y:S01]  /*5300*/  FFMA R76, R77.reuse, R59, R76 ;  /* 0x0000003b4d4c7223 */ /* 0x040fe2000000004c */
[----:B------:R-:W-:Y:S01]  /*5310*/  FFMA R73, R50, R77, R73 ;  /* 0x0000004d32497223 */ /* 0x000fe20000000049 */
[----:B------:R-:W5:Y:S01]  /*5320*/  LDS R49, [R69+-0x76c] ;  /* 0xfff8940045317984 */ /* 0x000f620000000800 */
[----:B------:R-:W-:Y:S01]  /*5330*/  FFMA R86, R77, R51, R86 ;  /* 0x000000334d567223 */ /* 0x000fe20000000056 */
[-C--:B0-----:R-:W-:Y:S01]  /*5340*/  FFMA R79, R58, R40.reuse, R79 ;  /* 0x000000283a4f7223 */ /* 0x081fe2000000004f */
[----:B------:R-:W-:Y:S01]  /*5350*/  FFMA R55, R40, R59, R55 ;  /* 0x0000003b28377223 */ /* 0x000fe20000000037 */
[----:B------:R-:W0:Y:S01]  /*5360*/  LDS R72, [R69+0x194] ;  /* 0x0001940045487984 */ /* 0x000e220000000800 */
[----:B------:R-:W-:Y:S01]  /*5370*/  FFMA R83, R50, R40, R83 ;  /* 0x0000002832537223 */ /* 0x000fe20000000053 */
[----:B------:R-:W-:-:S02]  /*5380*/  FFMA R84, R40, R51, R84 ;  /* 0x0000003328547223 */ /* 0x000fc40000000054 */
[----:B------:R-:W0:Y:S01]  /*5390*/  LDS R40, [R69+-0x868] ;  /* 0xfff7980045287984 */ /* 0x000e220000000800 */
[----:B---3--:R-:W-:Y:S01]  /*53a0*/  FFMA R71, R62, R41, R71 ;  /* 0x000000293e477223 */ /* 0x008fe20000000047 */
[C---:B------:R-:W-:Y:S01]  /*53b0*/  FFMA R54, R41.reuse, R63, R54 ;  /* 0x0000003f29367223 */ /* 0x040fe20000000036 */
[----:B------:R-:W-:Y:S01]  /*53c0*/  FFMA R75, R52, R41, R75 ;  /* 0x00000029344b7223 */ /* 0x000fe2000000004b */
[----:B------:R-:W-:Y:S02]  /*53d0*/  FFMA R80, R41, R53, R80 ;  /* 0x0000003529507223 */ /* 0x000fe40000000050 */
[----:B------:R-:W3:Y:S01]  /*53e0*/  LDS R41, [R69+0x98] ;  /* 0x0000980045297984 */ /* 0x000ee20000000800 */
[-C--:B----4-:R-:W-:Y:S01]  /*53f0*/  FFMA R89, R62, R36.reuse, R89 ;  /* 0x000000243e597223 */ /* 0x090fe20000000059 */
[----:B------:R-:W-:Y:S01]  /*5400*/  FFMA R85, R36, R63, R85 ;  /* 0x0000003f24557223 */ /* 0x000fe20000000055 */
[----:B------:R-:W-:Y:S01]  /*5410*/  FFMA R81, R52, R36, R81 ;  /* 0x0000002434517223 */ /* 0x000fe20000000051 */
[----:B------:R-:W-:Y:S01]  /*5420*/  FFMA R74, R36, R53, R74 ;  /* 0x00000035244a7223 */ /* 0x000fe2000000004a */
[----:B------:R-:W-:Y:S01]  /*5430*/  FFMA R87, R62, R45, R87 ;  /* 0x0000002d3e577223 */ /* 0x000fe20000000057 */
[C---:B------:R-:W-:Y:S01]  /*5440*/  FFMA R76, R45.reuse, R63, R76 ;  /* 0x0000003f2d4c7223 */ /* 0x040fe2000000004c */
[----:B------:R-:W-:Y:S01]  /*5450*/  FFMA R73, R52, R45, R73 ;  /* 0x0000002d34497223 */ /* 0x000fe20000000049 */
[----:B------:R-:W-:Y:S01]  /*5460*/  FFMA R86, R45, R53, R86 ;  /* 0x000000352d567223 */ /* 0x000fe20000000056 */
[----:B------:R-:W4:Y:S01]  /*5470*/  LDS R36, [R69+-0x748] ;  /* 0xfff8b80045247984 */ /* 0x000f220000000800 */
[-C--:B------:R-:W-:Y:S01]  /*5480*/  FFMA R79, R62, R48.reuse, R79 ;  /* 0x000000303e4f7223 */ /* 0x080fe2000000004f */
[----:B------:R-:W-:Y:S01]  /*5490*/  FFMA R55, R48, R63, R55 ;  /* 0x0000003f30377223 */ /* 0x000fe20000000037 */
[----:B------:R-:W-:Y:S01]  /*54a0*/  FFMA R83, R52, R48, R83 ;  /* 0x0000003034537223 */ /* 0x000fe20000000053 */
[----:B------:R-:W4:Y:S01]  /*54b0*/  LDS R45, [R69+0x1b8] ;  /* 0x0001b800452d7984 */ /* 0x000f220000000800 */
[----:B------:R-:W-:Y:S01]  /*54c0*/  FFMA R84, R48, R53, R84 ;  /* 0x0000003530547223 */ /* 0x000fe20000000054 */
[----:B-1----:R-:W-:-:S02]  /*54d0*/  FFMA R71, R30, R37, R71 ;  /* 0x000000251e477223 */ /* 0x002fc40000000047 */
[----:B------:R-:W1:Y:S01]  /*54e0*/  LDS R48, [R69+-0x844] ;  /* 0xfff7bc0045307984 */ /* 0x000e620000000800 */
[C---:B------:R-:W-:Y:S01]  /*54f0*/  FFMA R51, R37.reuse, R31, R54 ;  /* 0x0000001f25337223 */ /* 0x040fe20000000036 */
[----:B------:R-:W-:Y:S01]  /*5500*/  FFMA R75, R64, R37, R75 ;  /* 0x00000025404b7223 */ /* 0x000fe2000000004b */
[----:B------:R-:W-:Y:S01]  /*5510*/  FFMA R80, R37, R65, R80 ;  /* 0x0000004125507223 */ /* 0x000fe20000000050 */
[-C--:B--2---:R-:W-:Y:S01]  /*5520*/  FFMA R89, R30, R44.reuse, R89 ;  /* 0x0000002c1e597223 */ /* 0x084fe20000000059 */
[----:B------:R-:W-:Y:S01]  /*5530*/  FFMA R50, R44, R31, R85 ;  /* 0x0000001f2c327223 */ /* 0x000fe20000000055 */
[----:B------:R-:W-:Y:S01]  /*5540*/  FFMA R81, R64, R44, R81 ;  /* 0x0000002c40517223 */ /* 0x000fe20000000051 */
[----:B------:R-:W-:Y:S01]  /*5550*/  FFMA R74, R44, R65, R74 ;  /* 0x000000412c4a7223 */ /* 0x000fe2000000004a */
[----:B-----5:R-:W-:Y:S01]  /*5560*/  FFMA R87, R30, R49, R87 ;  /* 0x000000311e577223 */ /* 0x020fe20000000057 */
[----:B------:R-:W2:Y:S01]  /*5570*/  LDS R37, [R69+0xbc] ;  /* 0x0000bc0045257984 */ /* 0x000ea20000000800 */
[C---:B------:R-:W-:Y:S01]  /*5580*/  FFMA R53, R49.reuse, R31, R76 ;  /* 0x0000001f31357223 */ /* 0x040fe2000000004c */
[----:B------:R-:W-:Y:S01]  /*5590*/  FFMA R73, R64, R49, R73 ;  /* 0x0000003140497223 */ /* 0x000fe20000000049 */
[-C--:B0-----:R-:W-:Y:S01]  /*55a0*/  FFMA R79, R30, R72.reuse, R79 ;  /* 0x000000481e4f7223 */ /* 0x081fe2000000004f */
[----:B------:R-:W0:Y:S01]  /*55b0*/  LDS R44, [R69+-0x724] ;  /* 0xfff8dc00452c7984 */ /* 0x000e220000000800 */
[----:B------:R-:W-:Y:S01]  /*55c0*/  FFMA R86, R49, R65, R86 ;  /* 0x0000004131567223 */ /* 0x000fe20000000056 */
[----:B------:R-:W-:Y:S01]  /*55d0*/  FFMA R52, R72, R31, R55 ;  /* 0x0000001f48347223 */ /* 0x000fe20000000037 */
[----:B------:R-:W-:Y:S01]  /*55e0*/  FFMA R83, R64, R72, R83 ;  /* 0x0000004840537223 */ /* 0x000fe20000000053 */
[----:B------:R-:W5:Y:S01]  /*55f0*/  LDS R30, [R69+0x1dc] ;  /* 0x0001dc00451e7984 */ /* 0x000f620000000800 */
[----:B------:R-:W-:Y:S01]  /*5600*/  FFMA R84, R72, R65, R84 ;  /* 0x0000004148547223 */ /* 0x000fe20000000054 */
[-C--:B------:R-:W-:Y:S01]  /*5610*/  FFMA R71, R34, R40.reuse, R71 ;  /* 0x0000002822477223 */ /* 0x080fe20000000047 */
[----:B------:R-:W-:Y:S01]  /*5620*/  FFMA R51, R40, R35, R51 ;  /* 0x0000002328337223 */ /* 0x000fe20000000033 */
[----:B------:R-:W5:Y:S01]  /*5630*/  LDS R49, [R69+-0x820] ;  /* 0xfff7e00045317984 */ /* 0x000f620000000800 */
[----:B------:R-:W-:Y:S01]  /*5640*/  FFMA R75, R56, R40, R75 ;  /* 0x00000028384b7223 */ /* 0x000fe2000000004b */
[----:B------:R-:W-:Y:S01]  /*5650*/  FFMA R80, R40, R57, R80 ;  /* 0x0000003928507223 */ /* 0x000fe20000000050 */
[----:B---3--:R-:W-:Y:S01]  /*5660*/  FFMA R89, R34, R41, R89 ;  /* 0x0000002922597223 */ /* 0x008fe20000000059 */
[C---:B------:R-:W-:Y:S01]  /*5670*/  FFMA R50, R41.reuse, R35, R50 ;  /* 0x0000002329327223 */ /* 0x040fe20000000032 */
[----:B------:R-:W-:Y:S01]  /*5680*/  FFMA R81, R56, R41, R81 ;  /* 0x0000002938517223 */ /* 0x000fe20000000051 */
[----:B------:R-:W-:Y:S01]  /*5690*/  FFMA R74, R41, R57, R74 ;  /* 0x00000039294a7223 */ /* 0x000fe2000000004a */
[----:B------:R-:W3:Y:S01]  /*56a0*/  LDS R31, [R69+0xe0] ;  /* 0x0000e000451f7984 */ /* 0x000ee20000000800 */
[----:B----4-:R-:W-:-:S03]  /*56b0*/  FFMA R87, R34, R36, R87 ;  /* 0x0000002422577223 */ /* 0x010fc60000000057 */
[----:B------:R-:W4:Y:S01]  /*56c0*/  LDS R40, [R69+-0x700] ;  /* 0xfff9000045287984 */ /* 0x000f220000000800 */
[----:B------:R-:W-:Y:S01]  /*56d0*/  FFMA R53, R36, R35, R53 ;  /* 0x0000002324357223 */ /* 0x000fe20000000035 */
[----:B------:R-:W-:Y:S01]  /*56e0*/  FFMA R73, R56, R36, R73 ;  /* 0x0000002438497223 */ /* 0x000fe20000000049 */
[----:B------:R-:W-:Y:S01]  /*56f0*/  FFMA R86, R36, R57, R86 ;  /* 0x0000003924567223 */ /* 0x000fe20000000056 */
[----:B------:R-:W4:Y:S01]  /*5700*/  LDS R41, [R69+0x200] ;  /* 0x0002000045297984 */ /* 0x000f220000000800 */
[----:B------:R-:W-:Y:S01]  /*5710*/  FFMA R79, R34, R45, R79 ;  /* 0x0000002d224f7223 */ /* 0x000fe2000000004f */
[C---:B------:R-:W-:Y:S01]  /*5720*/  FFMA R35, R45.reuse, R35, R52 ;  /* 0x000000232d237223 */ /* 0x040fe20000000034 */
[----:B------:R-:W-:Y:S01]  /*5730*/  FFMA R83, R56, R45, R83 ;  /* 0x0000002d38537223 */ /* 0x000fe20000000053 */
[----:B------:R-:W4:Y:S01]  /*5740*/  LDS R36, [R69+-0x7fc] ;  /* 0xfff8040045247984 */ /* 0x000f220000000800 */
[----:B------:R-:W-:Y:S01]  /*5750*/  FFMA R84, R45, R57, R84 ;  /* 0x000000392d547223 */ /* 0x000fe20000000054 */
[-C--:B-1----:R-:W-:Y:S01]  /*5760*/  FFMA R71, R38, R48.reuse, R71 ;  /* 0x0000003026477223 */ /* 0x082fe20000000047 */
[----:B------:R-:W-:Y:S01]  /*5770*/  FFMA R34, R48, R39, R51 ;  /* 0x0000002730227223 */ /* 0x000fe20000000033 */
[----:B------:R-:W-:Y:S01]  /*5780*/  FFMA R75, R28, R48, R75 ;  /* 0x000000301c4b7223 */ /* 0x000fe2000000004b */
[----:B------:R-:W-:Y:S01]  /*5790*/  FFMA R80, R48, R29, R80 ;  /* 0x0000001d30507223 */ /* 0x000fe20000000050 */
[----:B------:R-:W1:Y:S01]  /*57a0*/  LDS R52, [R69+0x104] ;  /* 0x0001040045347984 */ /* 0x000e620000000800 */
[----:B--2---:R-:W-:-:S03]  /*57b0*/  FFMA R89, R38, R37, R89 ;  /* 0x0000002526597223 */ /* 0x004fc60000000059 */
[----:B------:R-:W2:Y:S01]  /*57c0*/  LDS R45, [R69+-0x6dc] ;  /* 0xfff92400452d7984 */ /* 0x000ea20000000800 */
[C---:B------:R-:W-:Y:S01]  /*57d0*/  FFMA R50, R37.reuse, R39, R50 ;  /* 0x0000002725327223 */ /* 0x040fe20000000032 */
[----:B------:R-:W-:Y:S01]  /*57e0*/  FFMA R81, R28, R37, R81 ;  /* 0x000000251c517223 */ /* 0x000fe20000000051 */
[----:B0-----:R-:W-:Y:S01]  /*57f0*/  FFMA R87, R38, R44, R87 ;  /* 0x0000002c26577223 */ /* 0x001fe20000000057 */
[----:B------:R0:W2:Y:S01]  /*5800*/  LDS R48, [R69+0x224] ;  /* 0x0002240045307984 */ /* 0x0000a20000000800 */
[----:B------:R-:W-:Y:S01]  /*5810*/  FFMA R53, R44, R39, R53 ;  /* 0x000000272c357223 */ /* 0x000fe20000000035 */
[----:B------:R-:W-:Y:S01]  /*5820*/  FFMA R74, R37, R29, R74 ;  /* 0x0000001d254a7223 */ /* 0x000fe2000000004a */
[----:B-----5:R-:W-:Y:S01]  /*5830*/  FFMA R79, R38, R30, R79 ;  /* 0x0000001e264f7223 */ /* 0x020fe2000000004f */
[----:B------:R-:W-:Y:S01]  /*5840*/  FFMA R38, R30, R39, R35 ;  /* 0x000000271e267223 */ /* 0x000fe20000000023 */
[----:B------:R-:W-:Y:S01]  /*5850*/  FFMA R73, R28, R44, R73 ;  /* 0x0000002c1c497223 */ /* 0x000fe20000000049 */
[-C--:B------:R-:W-:Y:S01]  /*5860*/  FFMA R86, R44, R29.reuse, R86 ;  /* 0x0000001d2c567223 */ /* 0x080fe20000000056 */
[----:B------:R-:W-:Y:S01]  /*5870*/  FFMA R83, R28, R30, R83 ;  /* 0x0000001e1c537223 */ /* 0x000fe20000000053 */
[----:B------:R-:W-:Y:S01]  /*5880*/  FFMA R84, R30, R29, R84 ;  /* 0x0000001d1e547223 */ /* 0x000fe20000000054 */
[----:B------:R-:W-:Y:S01]  /*5890*/  FFMA R71, R42, R49, R71 ;  /* 0x000000312a477223 */ /* 0x000fe20000000047 */
[C---:B------:R-:W-:Y:S01]  /*58a0*/  FFMA R29, R49.reuse, R43, R34 ;  /* 0x0000002b311d7223 */ /* 0x040fe20000000022 */
[----:B------:R-:W-:Y:S01]  /*58b0*/  FFMA R75, R60, R49, R75 ;  /* 0x000000313c4b7223 */ /* 0x000fe2000000004b */
[----:B------:R-:W-:Y:S01]  /*58c0*/  FFMA R80, R49, R61, R80 ;  /* 0x0000003d31507223 */ /* 0x000fe20000000050 */
[----:B0-----:R-:W-:Y:S01]  /*58d0*/  IADD3 R69, PT, PT, R69, 0xc, RZ ;  /* 0x0000000c45457810 */ /* 0x001fe20007ffe0ff */
[----:B---3--:R-:W-:Y:S01]  /*58e0*/  FFMA R89, R42, R31, R89 ;  /* 0x0000001f2a597223 */ /* 0x008fe20000000059 */
[C---:B------:R-:W-:Y:S01]  /*58f0*/  FFMA R37, R31.reuse, R43, R50 ;  /* 0x0000002b1f257223 */ /* 0x040fe20000000032 */
[----:B------:R-:W-:Y:S01]  /*5900*/  FFMA R81, R60, R31, R81 ;  /* 0x0000001f3c517223 */ /* 0x000fe20000000051 */
[----:B------:R-:W-:Y:S01]  /*5910*/  FFMA R74, R31, R61, R74 ;  /* 0x0000003d1f4a7223 */ /* 0x000fe2000000004a */
        /* <DEDUP_REMOVED lines=8> */
[----:B------:R-:W-:Y:S01]  /*59a0*/  FFMA R38, R36, R47, R29 ;  /* 0x0000002f24267223 */ /* 0x000fe2000000001d */
[-C--:B------:R-:W-:Y:S01]  /*59b0*/  FFMA R41, R46, R36.reuse, R71 ;  /* 0x000000242e297223 */ /* 0x080fe20000000047 */
[----:B------:R-:W-:Y:S01]  /*59c0*/  FFMA R43, R32, R36, R75 ;  /* 0x00000024202b7223 */ /* 0x000fe2000000004b */
[----:B------:R-:W-:Y:S01]  /*59d0*/  FFMA R40, R36, R33, R80 ;  /* 0x0000002124287223 */ /* 0x000fe20000000050 */
[-C--:B-1----:R-:W-:Y:S01]  /*59e0*/  FFMA R35, R46, R52.reuse, R89 ;  /* 0x000000342e237223 */ /* 0x082fe20000000059 */
[----:B------:R-:W-:Y:S01]  /*59f0*/  FFMA R34, R52, R47, R37 ;  /* 0x0000002f34227223 */ /* 0x000fe20000000025 */
[----:B------:R-:W-:Y:S01]  /*5a00*/  FFMA R37, R32, R52, R81 ;  /* 0x0000003420257223 */ /* 0x000fe20000000051 */
[----:B------:R-:W-:Y:S01]  /*5a10*/  FFMA R36, R52, R33, R74 ;  /* 0x0000002134247223 */ /* 0x000fe2000000004a */
[----:B--2---:R-:W-:Y:S01]  /*5a20*/  FFMA R29, R46, R45, R87 ;  /* 0x0000002d2e1d7223 */ /* 0x004fe20000000057 */
[C---:B------:R-:W-:Y:S01]  /*5a30*/  FFMA R28, R45.reuse, R47, R28 ;  /* 0x0000002f2d1c7223 */ /* 0x040fe2000000001c */
[----:B------:R-:W-:Y:S01]  /*5a40*/  FFMA R31, R32, R45, R73 ;  /* 0x0000002d201f7223 */ /* 0x000fe20000000049 */
[----:B------:R-:W-:Y:S01]  /*5a50*/  FFMA R30, R45, R33, R86 ;  /* 0x000000212d1e7223 */ /* 0x000fe20000000056 */
[-C--:B------:R-:W-:Y:S01]  /*5a60*/  FFMA R39, R46, R48.reuse, R79 ;  /* 0x000000302e277223 */ /* 0x080fe2000000004f */
[----:B------:R-:W-:Y:S01]  /*5a70*/  FFMA R42, R48, R47, R49 ;  /* 0x0000002f302a7223 */ /* 0x000fe20000000031 */
[----:B------:R-:W-:Y:S01]  /*5a80*/  FFMA R47, R32, R48, R83 ;  /* 0x00000030202f7223 */ /* 0x000fe20000000053 */
[----:B------:R-:W-:Y:S01]  /*5a90*/  FFMA R46, R48, R33, R84 ;  /* 0x00000021302e7223 */ /* 0x000fe20000000054 */
[----:B------:R-:W-:Y:S06]  /*5aa0*/  BRA.U UP0, `(.L_x_52) ;  /* 0xffffffe1000c7547 */ /* 0x000fec000b83ffff */
[----:B------:R-:W-:-:S05]  /*5ab0*/  VIADD R2, R2, 0x1 ;  /* 0x0000000102027836 */ /* 0x000fca0000000000 */
[----:B------:R-:W-:-:S13]  /*5ac0*/  ISETP.NE.AND P6, PT, R2, 0x8, PT ;  /* 0x000000080200780c */ /* 0x000fda0003fc5270 */
[----:B------:R-:W-:Y:S05]  /*5ad0*/  @P6 BRA `(.L_x_53) ;  /* 0xffffffd0001c6947 */ /* 0x000fea000383ffff */
[----:B------:R-:W0:Y:S01]  /*5ae0*/  S2R R5, SR_TID.Z ;  /* 0x0000000000057919 */ /* 0x000e220000002300 */
[----:B------:R-:W1:Y:S01]  /*5af0*/  LDC.64 R2, c[0x0][0x390] ;  /* 0x0000e400ff027b82 */ /* 0x000e620000000a00 */
[----:B------:R-:W2:Y:S01]  /*5b00*/  S2R R7, SR_TID.Y ;  /* 0x0000000000077919 */ /* 0x000ea20000002200 */
[----:B0-----:R-:W-:-:S05]  /*5b10*/  LEA R70, R70, R5, 0x3 ;  /* 0x0000000546467211 */ /* 0x001fca00078e18ff */
[----:B--2---:R-:W-:-:S04]  /*5b20*/  IMAD R5, R70, 0x70, R7 ;  /* 0x0000007046057824 */ /* 0x004fc800078e0207 */
[----:B------:R-:W-:-:S05]  /*5b30*/  IMAD R5, R5, 0xe, R68 ;  /* 0x0000000e05057824 */ /* 0x000fca00078e0244 */
[----:B------:R-:W-:-:S05]  /*5b40*/  SHF.L.U32 R5, R5, 0x2, RZ ;  /* 0x0000000205057819 */ /* 0x000fca00000006ff */
[----:B-1----:R-:W-:-:S05]  /*5b50*/  IMAD.WIDE.U32 R2, R5, 0x4, R2 ;  /* 0x0000000405027825 */ /* 0x002fca00078e0002 */
[----:B------:R-:W-:Y:S04]  /*5b60*/  STG.E desc[UR6][R2.64], R41 ;  /* 0x0000002902007986 */ /* 0x000fe8000c101906 */
        /* <DEDUP_REMOVED lines=14> */
[----:B------:R-:W-:Y:S01]  /*5c50*/  STG.E desc[UR6][R2.64+0x1b90c], R46 ;  /* 0x01b90c2e02007986 */ /* 0x000fe2000c101906 */
[----:B------:R-:W-:Y:S05]  /*5c60*/  EXIT ;  /* 0x000000000000794d */ /* 0x000fea0003800000 */
.L_x_54:
[----:B------:R-:W-:-:S00]  /*5c70*/  BRA `(.L_x_54) ;  /* 0xfffffffc00fc7947 */ /* 0x000fc0000383ffff */
[----:B------:R-:W-:-:S00]  /*5c80*/  NOP ;  /* 0x0000000000007918 */ /* 0x000fc00000000000 */
[----:B------:R-:W-:-:S00]  /*5c90*/  NOP ;  /* 0x0000000000007918 */ /* 0x000fc00000000000 */
[----:B------:R-:W-:-:S00]  /*5ca0*/  NOP ;  /* 0x0000000000007918 */ /* 0x000fc00000000000 */
[----:B------:R-:W-:-:S00]  /*5cb0*/  NOP ;  /* 0x0000000000007918 */ /* 0x000fc00000000000 */
[----:B------:R-:W-:-:S00]  /*5cc0*/  NOP ;  /* 0x0000000000007918 */ /* 0x000fc00000000000 */
[----:B------:R-:W-:-:S00]  /*5cd0*/  NOP ;  /* 0x0000000000007918 */ /* 0x000fc00000000000 */
[----:B------:R-:W-:-:S00]  /*5ce0*/  NOP ;  /* 0x0000000000007918 */ /* 0x000fc00000000000 */
[----:B------:R-:W-:-:S00]  /*5cf0*/  NOP ;  /* 0x0000000000007918 */ /* 0x000fc00000000000 */
.L_x_55:


//--------------------- .nv.shared.default_function_kernel0 --------------------------
	.section	.nv.shared.default_function_kernel0,"aw",@nobits
	.sectionflags	@""
	.align	4
.nv.shared.default_function_kernel0:
	.zero		16768


//--------------------- .nv.shared.reserved.0     --------------------------
	.section	.nv.shared.reserved.0,"aw",@nobits
	.weak		__nv_reservedSMEM_offset_0_alias
	.size		__nv_reservedSMEM_offset_0_alias, 0, 64
	.other		__nv_reservedSMEM_offset_0_alias,@"STO_CUDA_RESERVED_SHARED STV_DEFAULT"
__nv_reservedSMEM_offset_0_alias:
	.zero		0
	.zero		64


//--------------------- .nv.constant0.default_function_kernel0 --------------------------
	.section	.nv.constant0.default_function_kernel0,"a",@progbits
	.sectionflags	@""
	.align	4
.nv.constant0.default_function_kernel0:
	.zero		920


//--------------------- SYMBOLS --------------------------

	.type		.nv.reservedSmem.offset0,@object
	.size		.nv.reservedSmem.offset0,0x4
	.type		.nv.reservedSmem.cap,@object
	.size		.nv.reservedSmem.cap,0x4
